// auto-generated by cutlass_sweep.gemm — config: {"arch": "sm_90", "cluster_m": 1, "cluster_n": 1, "dtype": "e4m3", "stages": 5, "tile_k": 32, "tile_m": 64, "tile_n": 128}
#include "cutlass/cutlass.h"
#include "cutlass/gemm/collective/collective_builder.hpp"
#include "cutlass/gemm/device/gemm_universal_adapter.h"
#include "cutlass/gemm/kernel/gemm_universal.hpp"
#include "cutlass/epilogue/collective/collective_builder.hpp"

using ElemA = cutlass::float_e4m3_t;
using ElemB = cutlass::float_e4m3_t;
using ElemCD = cutlass::float_e4m3_t;
using Acc  = float;
using TileShape    = cute::Shape<cute::_64, cute::_128, cute::_32>;
using ClusterShape = cute::Shape<cute::_1, cute::_1, cute::_1>;

using CollectiveEpilogue = typename cutlass::epilogue::collective::CollectiveBuilder<
    cutlass::arch::Sm90, cutlass::arch::OpClassTensorOp,
    TileShape, ClusterShape,
    cutlass::epilogue::collective::EpilogueTileAuto,
    Acc, Acc,
    ElemCD, cutlass::layout::RowMajor, 128 / cutlass::sizeof_bits<ElemCD>::value,
    ElemCD, cutlass::layout::RowMajor, 128 / cutlass::sizeof_bits<ElemCD>::value,
    cutlass::epilogue::collective::EpilogueScheduleAuto
  >::CollectiveOp;

using CollectiveMainloop = typename cutlass::gemm::collective::CollectiveBuilder<
    cutlass::arch::Sm90, cutlass::arch::OpClassTensorOp,
    ElemA, cutlass::layout::RowMajor, 128 / cutlass::sizeof_bits<ElemA>::value,
    ElemB, cutlass::layout::ColumnMajor, 128 / cutlass::sizeof_bits<ElemB>::value,
    Acc,
    TileShape, ClusterShape,
    cutlass::gemm::collective::StageCount<5>,
    cutlass::gemm::collective::KernelScheduleAuto
  >::CollectiveOp;

using GemmKernel = cutlass::gemm::kernel::GemmUniversal<
    cute::Shape<int,int,int,int>,
    CollectiveMainloop,
    CollectiveEpilogue
>;
using Gemm = cutlass::gemm::device::GemmUniversalAdapter<GemmKernel>;

// Force the device kernel symbol into the cubin without needing a host main.
auto* _anchor = &cutlass::device_kernel<GemmKernel>;


// ===== COMPILED SASS (sm_90a) =====

	.target	sm_90a

	.elftype	@"ET_EXEC"


//--------------------- .note.nv.tkinfo           --------------------------
	.section	.note.nv.tkinfo,"",@"SHT_NOTE"
	.sectionflags	@"SHF_NOTE_NV_TKINFO"
	.tkinfo
        /*0018*/ 	.word	0x00000002
        /*0030*/ 	.string	""
        /*0030*/ 	.string	"ptxas"
        /*0030*/ 	.string	"Cuda compilation tools, release 13.0, V13.0.88"
        /*0030*/ 	.string	"Build cuda_13.0.r13.0/compiler.36424714_0"
        /*0030*/ 	.string	"-arch sm_90a -m 64 "



//--------------------- .note.nv.cuinfo           --------------------------
	.section	.note.nv.cuinfo,"",@"SHT_NOTE"
	.sectionflags	@"SHF_NOTE_NV_CUINFO"
        /*0018*/ 	.short	0x0002
        /*001a*/ 	.short	0x005a
        /*001c*/ 	.short	0x0082
	.zero		2


//--------------------- .nv.info                  --------------------------
	.section	.nv.info,"",@"SHT_CUDA_INFO"
	.align	4


	//----- nvinfo : EIATTR_REGCOUNT
	.align		4
        /*0000*/ 	.byte	0x04, 0x2f
        /*0002*/ 	.short	(.L_12 - .L_11)
	.align		4
.L_11:
        /*0004*/ 	.word	index@(_ZN7cutlass13device_kernelINS_4gemm6kernel13GemmUniversalIN4cute5tupleIJiiiiEEENS1_10collective13CollectiveMmaINS1_37MainloopSm90TmaGmmaWarpSpecializedFP8ILi5ENS5_IJNS4_1CILi1EEESB_SB_EEENS1_32KernelTmaWarpSpecializedPingpongEEENS5_IJNSA_ILi64EEENSA_ILi128EEENSA_ILi32EEEEEENS_12float_e4m3_tENS5_IJlSB_lEEESJ_SK_NS4_8TiledMMAINS4_8MMA_AtomIJNS4_4SM904GMMA31MMA_64x128x32_F32E4M3E4M3_SS_TNILNSO_7ScaleInE1ELSQ_1EEEEEENS4_6LayoutISC_NS5_IJNSA_ILi0EEESU_SU_EEEEENS5_IJNS4_10UnderscoreESX_SX_EEEEENS4_13SM90_TMA_LOADENS4_14ComposedLayoutINS4_7SwizzleILi1ELi4ELi3EEENS4_18smem_ptr_flag_bitsILi8EEENST_INS5_IJNSA_ILi8EEESH_EEENS5_IJSH_SB_EEEEEEEvNS4_8identityES10_S1A_vS1B_EENS_8epilogue10collective6detail29Sm90TmaWarpSpecializedAdapterINS1E_15DefaultEpilogueISJ_SK_SK_NS1D_6thread17LinearCombinationISJ_Li1EffLNS1I_9ScaleType4KindE0ELNS_15FloatRoundStyleE2ESJ_EENS1_15EpilogueDefaultEEEEEvvEEEEvNT_6ParamsE)
        /*0008*/ 	.word	0x000000a8


	//----- nvinfo : EIATTR_FRAME_SIZE
	.align		4
.L_12:
        /*000c*/ 	.byte	0x04, 0x11
        /*000e*/ 	.short	(.L_14 - .L_13)
	.align		4
.L_13:
        /*0010*/ 	.word	index@(_ZN7cutlass13device_kernelINS_4gemm6kernel13GemmUniversalIN4cute5tupleIJiiiiEEENS1_10collective13CollectiveMmaINS1_37MainloopSm90TmaGmmaWarpSpecializedFP8ILi5ENS5_IJNS4_1CILi1EEESB_SB_EEENS1_32KernelTmaWarpSpecializedPingpongEEENS5_IJNSA_ILi64EEENSA_ILi128EEENSA_ILi32EEEEEENS_12float_e4m3_tENS5_IJlSB_lEEESJ_SK_NS4_8TiledMMAINS4_8MMA_AtomIJNS4_4SM904GMMA31MMA_64x128x32_F32E4M3E4M3_SS_TNILNSO_7ScaleInE1ELSQ_1EEEEEENS4_6LayoutISC_NS5_IJNSA_ILi0EEESU_SU_EEEEENS5_IJNS4_10UnderscoreESX_SX_EEEEENS4_13SM90_TMA_LOADENS4_14ComposedLayoutINS4_7SwizzleILi1ELi4ELi3EEENS4_18smem_ptr_flag_bitsILi8EEENST_INS5_IJNSA_ILi8EEESH_EEENS5_IJSH_SB_EEEEEEEvNS4_8identityES10_S1A_vS1B_EENS_8epilogue10collective6detail29Sm90TmaWarpSpecializedAdapterINS1E_15DefaultEpilogueISJ_SK_SK_NS1D_6thread17LinearCombinationISJ_Li1EffLNS1I_9ScaleType4KindE0ELNS_15FloatRoundStyleE2ESJ_EENS1_15EpilogueDefaultEEEEEvvEEEEvNT_6ParamsE)
        /*0014*/ 	.word	0x00000000


	//----- nvinfo : EIATTR_MIN_STACK_SIZE
	.align		4
.L_14:
        /*0018*/ 	.byte	0x04, 0x12
        /*001a*/ 	.short	(.L_16 - .L_15)
	.align		4
.L_15:
        /*001c*/ 	.word	index@(_ZN7cutlass13device_kernelINS_4gemm6kernel13GemmUniversalIN4cute5tupleIJiiiiEEENS1_10collective13CollectiveMmaINS1_37MainloopSm90TmaGmmaWarpSpecializedFP8ILi5ENS5_IJNS4_1CILi1EEESB_SB_EEENS1_32KernelTmaWarpSpecializedPingpongEEENS5_IJNSA_ILi64EEENSA_ILi128EEENSA_ILi32EEEEEENS_12float_e4m3_tENS5_IJlSB_lEEESJ_SK_NS4_8TiledMMAINS4_8MMA_AtomIJNS4_4SM904GMMA31MMA_64x128x32_F32E4M3E4M3_SS_TNILNSO_7ScaleInE1ELSQ_1EEEEEENS4_6LayoutISC_NS5_IJNSA_ILi0EEESU_SU_EEEEENS5_IJNS4_10UnderscoreESX_SX_EEEEENS4_13SM90_TMA_LOADENS4_14ComposedLayoutINS4_7SwizzleILi1ELi4ELi3EEENS4_18smem_ptr_flag_bitsILi8EEENST_INS5_IJNSA_ILi8EEESH_EEENS5_IJSH_SB_EEEEEEEvNS4_8identityES10_S1A_vS1B_EENS_8epilogue10collective6detail29Sm90TmaWarpSpecializedAdapterINS1E_15DefaultEpilogueISJ_SK_SK_NS1D_6thread17LinearCombinationISJ_Li1EffLNS1I_9ScaleType4KindE0ELNS_15FloatRoundStyleE2ESJ_EENS1_15EpilogueDefaultEEEEEvvEEEEvNT_6ParamsE)
        /*0020*/ 	.word	0x00000000
.L_16:


//--------------------- .nv.compat                --------------------------
	.section	.nv.compat,"",@"SHT_CUDA_COMPAT_INFO"
	.align	4
        /*0000*/ 	.byte	0x02, 0x09, 0x01, 0x00, 0x02, 0x02, 0x04, 0x00, 0x02, 0x05, 0x05, 0x00, 0x03, 0x07, 0x01, 0x01
        /*0010*/ 	.byte	0x02, 0x03, 0x01, 0x00, 0x02, 0x06, 0x01, 0x00, 0x04, 0x0b, 0x08, 0x00, 0x00, 0x00, 0x00, 0x00
        /*0020*/ 	.byte	0x00, 0x00, 0x00, 0x00


//--------------------- .nv.info._ZN7cutlass13device_kernelINS_4gemm6kernel13GemmUniversalIN4cute5tupleIJiiiiEEENS1_10collective13CollectiveMmaINS1_37MainloopSm90TmaGmmaWarpSpecializedFP8ILi5ENS5_IJNS4_1CILi1EEESB_SB_EEENS1_32KernelTmaWarpSpecializedPingpongEEENS5_IJNSA_ILi64EEENSA_ILi128EEENSA_ILi32EEEEEENS_12float_e4m3_tENS5_IJlSB_lEEESJ_SK_NS4_8TiledMMAINS4_8MMA_AtomIJNS4_4SM904GMMA31MMA_64x128x32_F32E4M3E4M3_SS_TNILNSO_7ScaleInE1ELSQ_1EEEEEENS4_6LayoutISC_NS5_IJNSA_ILi0EEESU_SU_EEEEENS5_IJNS4_10UnderscoreESX_SX_EEEEENS4_13SM90_TMA_LOADENS4_14ComposedLayoutINS4_7SwizzleILi1ELi4ELi3EEENS4_18smem_ptr_flag_bitsILi8EEENST_INS5_IJNSA_ILi8EEESH_EEENS5_IJSH_SB_EEEEEEEvNS4_8identityES10_S1A_vS1B_EENS_8epilogue10collective6detail29Sm90TmaWarpSpecializedAdapterINS1E_15DefaultEpilogueISJ_SK_SK_NS1D_6thread17LinearCombinationISJ_Li1EffLNS1I_9ScaleType4KindE0ELNS_15FloatRoundStyleE2ESJ_EENS1_15EpilogueDefaultEEEEEvvEEEEvNT_6ParamsE --------------------------
	.section	.nv.info._ZN7cutlass13device_kernelINS_4gemm6kernel13GemmUniversalIN4cute5tupleIJiiiiEEENS1_10collective13CollectiveMmaINS1_37MainloopSm90TmaGmmaWarpSpecializedFP8ILi5ENS5_IJNS4_1CILi1EEESB_SB_EEENS1_32KernelTmaWarpSpecializedPingpongEEENS5_IJNSA_ILi64EEENSA_ILi128EEENSA_ILi32EEEEEENS_12float_e4m3_tENS5_IJlSB_lEEESJ_SK_NS4_8TiledMMAINS4_8MMA_AtomIJNS4_4SM904GMMA31MMA_64x128x32_F32E4M3E4M3_SS_TNILNSO_7ScaleInE1ELSQ_1EEEEEENS4_6LayoutISC_NS5_IJNSA_ILi0EEESU_SU_EEEEENS5_IJNS4_10UnderscoreESX_SX_EEEEENS4_13SM90_TMA_LOADENS4_14ComposedLayoutINS4_7SwizzleILi1ELi4ELi3EEENS4_18smem_ptr_flag_bitsILi8EEENST_INS5_IJNSA_ILi8EEESH_EEENS5_IJSH_SB_EEEEEEEvNS4_8identityES10_S1A_vS1B_EENS_8epilogue10collective6detail29Sm90TmaWarpSpecializedAdapterINS1E_15DefaultEpilogueISJ_SK_SK_NS1D_6thread17LinearCombinationISJ_Li1EffLNS1I_9ScaleType4KindE0ELNS_15FloatRoundStyleE2ESJ_EENS1_15EpilogueDefaultEEEEEvvEEEEvNT_6ParamsE,"",@"SHT_CUDA_INFO"
	.sectionflags	@""
	.align	4


	//----- nvinfo : EIATTR_CUDA_API_VERSION
	.align		4
        /*0000*/ 	.byte	0x04, 0x37
        /*0002*/ 	.short	(.L_18 - .L_17)
.L_17:
        /*0004*/ 	.word	0x00000082


	//----- nvinfo : EIATTR_KPARAM_INFO
	.align		4
.L_18:
        /*0008*/ 	.byte	0x04, 0x17
        /*000a*/ 	.short	(.L_20 - .L_19)
.L_19:
        /*000c*/ 	.word	0x00000000
        /*0010*/ 	.short	0x0000
        /*0012*/ 	.short	0x0070
        /*0014*/ 	.byte	0x00, 0xf0, 0x01, 0x10


	//----- nvinfo : EIATTR_SPARSE_MMA_MASK
	.align		4
.L_20:
        /*0018*/ 	.byte	0x03, 0x50
        /*001a*/ 	.short	0x0000


	//----- nvinfo : EIATTR_MAXREG_COUNT
	.align		4
        /*001c*/ 	.byte	0x03, 0x1b
        /*001e*/ 	.short	0x00a8


	//----- nvinfo : EIATTR_NUM_BARRIERS
	.align		4
        /*0020*/ 	.byte	0x02, 0x4c
        /*0022*/ 	.byte	0x01
	.zero		1


	//----- nvinfo : EIATTR_MERCURY_ISA_VERSION
	.align		4
        /*0024*/ 	.byte	0x03, 0x5f
        /*0026*/ 	.short	0x0101


	//----- nvinfo : EIATTR_INT_WARP_WIDE_INSTR_OFFSETS
	.align		4
        /*0028*/ 	.byte	0x04, 0x31
        /*002a*/ 	.short	(.L_22 - .L_21)


	//   ....[0]....
.L_21:
        /*002c*/ 	.word	0x00000440


	//   ....[1]....
        /*0030*/ 	.word	0x00000460


	//   ....[2]....
        /*0034*/ 	.word	0x000004e0


	//   ....[3]....
        /*0038*/ 	.word	0x000004f0


	//   ....[4]....
        /*003c*/ 	.word	0x00000500


	//   ....[5]....
        /*0040*/ 	.word	0x00000520


	//   ....[6]....
        /*0044*/ 	.word	0x00000570


	//   ....[7]....
        /*0048*/ 	.word	0x00000590


	//----- nvinfo : EIATTR_COOP_GROUP_MASK_REGIDS
	.align		4
.L_22:
        /*004c*/ 	.byte	0x04, 0x29
        /*004e*/ 	.short	(.L_24 - .L_23)


	//   ....[0]....
.L_23:
        /*0050*/ 	.word	0xffffffff


	//   ....[1]....
        /*0054*/ 	.word	0xffffffff


	//   ....[2]....
        /*0058*/ 	.word	0xffffffff


	//   ....[3]....
        /*005c*/ 	.word	0xffffffff


	//   ....[4]....
        /*0060*/ 	.word	0xffffffff


	//   ....[5]....
        /*0064*/ 	.word	0xffffffff


	//----- nvinfo : EIATTR_COOP_GROUP_INSTR_OFFSETS
	.align		4
.L_24:
        /*0068*/ 	.byte	0x04, 0x28
        /*006a*/ 	.short	(.L_26 - .L_25)


	//   ....[0]....
.L_25:
        /*006c*/ 	.word	0x00000060


	//   ....[1]....
        /*0070*/ 	.word	0x00000070


	//   ....[2]....
        /*0074*/ 	.word	0x00000130


	//   ....[3]....
        /*0078*/ 	.word	0x000002e0


	//   ....[4]....
        /*007c*/ 	.word	0x00000320


	//   ....[5]....
        /*0080*/ 	.word	0x00000360


	//----- nvinfo : EIATTR_REG_RECONFIG
	.align		4
.L_26:
        /*0084*/ 	.byte	0x01, 0x54
	.zero		2


	//----- nvinfo : EIATTR_MBARRIER_INSTR_OFFSETS
	.align		4
        /*0088*/ 	.byte	0x04, 0x39
        /*008a*/ 	.short	(.L_28 - .L_27)


	//   ....[0]....
.L_27:
        /*008c*/ 	.word	0x00000230
        /*0090*/ 	.word	0x000000ff
        /*0094*/ 	.word	0x00000000
        /*0098*/ 	.short	0x0100
        /*009a*/ 	.byte	0x08
	.zero		1


	//   ....[1]....
        /*009c*/ 	.word	0x00000240
        /*00a0*/ 	.word	0x000000ff
        /*00a4*/ 	.word	0x00000028
        /*00a8*/ 	.short	0x0100
        /*00aa*/ 	.byte	0x08
	.zero		1


	//   ....[2]....
        /*00ac*/ 	.word	0x00000250
        /*00b0*/ 	.word	0x000000ff
        /*00b4*/ 	.word	0x00000008
        /*00b8*/ 	.short	0x0100
        /*00ba*/ 	.byte	0x08
	.zero		1


	//   ....[3]....
        /*00bc*/ 	.word	0x00000260
        /*00c0*/ 	.word	0x000000ff
        /*00c4*/ 	.word	0x00000030
        /*00c8*/ 	.short	0x0100
        /*00ca*/ 	.byte	0x08
	.zero		1


	//   ....[4]....
        /*00cc*/ 	.word	0x00000270
        /*00d0*/ 	.word	0x000000ff
        /*00d4*/ 	.word	0x00000010
        /*00d8*/ 	.short	0x0100
        /*00da*/ 	.byte	0x08
	.zero		1


	//   ....[5]....
        /*00dc*/ 	.word	0x00000280
        /*00e0*/ 	.word	0x000000ff
        /*00e4*/ 	.word	0x00000038
        /*00e8*/ 	.short	0x0100
        /*00ea*/ 	.byte	0x08
	.zero		1


	//   ....[6]....
        /*00ec*/ 	.word	0x00000290
        /*00f0*/ 	.word	0x000000ff
        /*00f4*/ 	.word	0x00000018
        /*00f8*/ 	.short	0x0100
        /*00fa*/ 	.byte	0x08
	.zero		1


	//   ....[7]....
        /*00fc*/ 	.word	0x000002a0
        /*0100*/ 	.word	0x000000ff
        /*0104*/ 	.word	0x00000040
        /*0108*/ 	.short	0x0100
        /*010a*/ 	.byte	0x08
	.zero		1


	//   ....[8]....
        /*010c*/ 	.word	0x000002b0
        /*0110*/ 	.word	0x000000ff
        /*0114*/ 	.word	0x00000020
        /*0118*/ 	.short	0x0100
        /*011a*/ 	.byte	0x08
	.zero		1


	//   ....[9]....
        /*011c*/ 	.word	0x000002c0
        /*0120*/ 	.word	0x000000ff
        /*0124*/ 	.word	0x00000048
        /*0128*/ 	.short	0x0100
        /*012a*/ 	.byte	0x08
	.zero		1


	//   ....[10]....
        /*012c*/ 	.word	0x000005d0
        /*0130*/ 	.word	0x000000ff
        /*0134*/ 	.word	0x00000080
        /*0138*/ 	.short	0x0100
        /*013a*/ 	.byte	0x08
	.zero		1


	//   ....[11]....
        /*013c*/ 	.word	0x00000640
        /*0140*/ 	.word	0x000000ff
        /*0144*/ 	.word	0x00000088
        /*0148*/ 	.short	0x0100
        /*014a*/ 	.byte	0x08
	.zero		1


	//   ....[12]....
        /*014c*/ 	.word	0x00000660
        /*0150*/ 	.word	0x000000ff
        /*0154*/ 	.word	0x00000060
        /*0158*/ 	.short	0x0100
        /*015a*/ 	.byte	0x09
	.zero		1


	//   ....[13]....
        /*015c*/ 	.word	0x00000670
        /*0160*/ 	.word	0x000000ff
        /*0164*/ 	.word	0x00000068
        /*0168*/ 	.short	0x0100
        /*016a*/ 	.byte	0x09
	.zero		1


	//   ....[14]....
        /*016c*/ 	.word	0x00000680
        /*0170*/ 	.word	0x000000ff
        /*0174*/ 	.word	0x00000070
        /*0178*/ 	.short	0x0100
        /*017a*/ 	.byte	0x09
	.zero		1


	//   ....[15]....
        /*017c*/ 	.word	0x00000690
        /*0180*/ 	.word	0x000000ff
        /*0184*/ 	.word	0x00000078
        /*0188*/ 	.short	0x0100
        /*018a*/ 	.byte	0x09
	.zero		1


	//   ....[16]....
        /*018c*/ 	.word	0x00001440
        /*0190*/ 	.word	0x000000ff
        /*0194*/ 	.word	0xfffffff8
        /*0198*/ 	.short	0x010a
        /*019a*/ 	.byte	0x0f
	.zero		1


	//   ....[17]....
        /*019c*/ 	.word	0x00001920
        /*01a0*/ 	.word	0x000000ff
        /*01a4*/ 	.word	0x00000000
        /*01a8*/ 	.short	0x010a
        /*01aa*/ 	.byte	0x06
	.zero		1


	//   ....[18]....
        /*01ac*/ 	.word	0x00001960
        /*01b0*/ 	.word	0x000000ff
        /*01b4*/ 	.word	0x00000000
        /*01b8*/ 	.short	0x010a
        /*01ba*/ 	.byte	0x06
	.zero		1


	//   ....[19]....
        /*01bc*/ 	.word	0x00002210
        /*01c0*/ 	.word	0x000000ff
        /*01c4*/ 	.word	0x00000000
        /*01c8*/ 	.short	0x010a
        /*01ca*/ 	.byte	0x09
	.zero		1


	//   ....[20]....
        /*01cc*/ 	.word	0x00002250
        /*01d0*/ 	.word	0x000000ff
        /*01d4*/ 	.word	0x00000000
        /*01d8*/ 	.short	0x010a
        /*01da*/ 	.byte	0x09
	.zero		1


	//   ....[21]....
        /*01dc*/ 	.word	0x00002860
        /*01e0*/ 	.word	0x000000ff
        /*01e4*/ 	.word	0x00000000
        /*01e8*/ 	.short	0x0101
        /*01ea*/ 	.byte	0x08
	.zero		1


	//   ....[22]....
        /*01ec*/ 	.word	0x00002dd0
        /*01f0*/ 	.word	0x00000011
        /*01f4*/ 	.word	0x00000000
        /*01f8*/ 	.short	0x0101
        /*01fa*/ 	.byte	0x16
	.zero		1


	//   ....[23]....
        /*01fc*/ 	.word	0x00002eb0
        /*0200*/ 	.word	0x000000ff
        /*0204*/ 	.word	0x00000000
        /*0208*/ 	.short	0x0101
        /*020a*/ 	.byte	0x08
	.zero		1


	//   ....[24]....
        /*020c*/ 	.word	0x00002f60
        /*0210*/ 	.word	0x000000ff
        /*0214*/ 	.word	0x00000008
        /*0218*/ 	.short	0x010a
        /*021a*/ 	.byte	0x0f
	.zero		1


	//   ....[25]....
        /*021c*/ 	.word	0x00007800
        /*0220*/ 	.word	0x00000004
        /*0224*/ 	.word	0x00000000
        /*0228*/ 	.short	0x0101
        /*022a*/ 	.byte	0x16
	.zero		1


	//   ....[26]....
        /*022c*/ 	.word	0x000080e0
        /*0230*/ 	.word	0x00000013
        /*0234*/ 	.word	0x00000028
        /*0238*/ 	.short	0x010a
        /*023a*/ 	.byte	0x3f
	.zero		1


	//   ....[27]....
        /*023c*/ 	.word	0x00008450
        /*0240*/ 	.word	0x0000000a
        /*0244*/ 	.word	0x00000088
        /*0248*/ 	.short	0x0101
        /*024a*/ 	.byte	0x3f
	.zero		1


	//   ....[28]....
        /*024c*/ 	.word	0x00008bb0
        /*0250*/ 	.word	0x00000005
        /*0254*/ 	.word	0x00000000
        /*0258*/ 	.short	0x010a
        /*025a*/ 	.byte	0x3f
	.zero		1


	//   ....[29]....
        /*025c*/ 	.word	0x00008c30
        /*0260*/ 	.word	0x00000007
        /*0264*/ 	.word	0x00000000
        /*0268*/ 	.short	0x010a
        /*026a*/ 	.byte	0x3f
	.zero		1


	//   ....[30]....
        /*026c*/ 	.word	0x00008cc0
        /*0270*/ 	.word	0x00000008
        /*0274*/ 	.word	0x00000000
        /*0278*/ 	.short	0x010a
        /*027a*/ 	.byte	0x3f
	.zero		1


	//   ....[31]....
        /*027c*/ 	.word	0x00008d50
        /*0280*/ 	.word	0x0000000b
        /*0284*/ 	.word	0x00000000
        /*0288*/ 	.short	0x010a
        /*028a*/ 	.byte	0x3f
	.zero		1


	//   ....[32]....
        /*028c*/ 	.word	0x00008de0
        /*0290*/ 	.word	0x00000003
        /*0294*/ 	.word	0x00000000
        /*0298*/ 	.short	0x010a
        /*029a*/ 	.byte	0x3f
	.zero		1


	//   ....[33]....
        /*029c*/ 	.word	0x00008e50
        /*02a0*/ 	.word	0x00000011
        /*02a4*/ 	.word	0xfffffff8
        /*02a8*/ 	.short	0x010a
        /*02aa*/ 	.byte	0x3f
	.zero		1


	//   ....[34]....
        /*02ac*/ 	.word	0x00008eb0
        /*02b0*/ 	.word	0x00000011
        /*02b4*/ 	.word	0x00000000
        /*02b8*/ 	.short	0x010a
        /*02ba*/ 	.byte	0x3f
	.zero		1


	//   ....[35]....
        /*02bc*/ 	.word	0x00008f10
        /*02c0*/ 	.word	0x00000012
        /*02c4*/ 	.word	0x00000000
        /*02c8*/ 	.short	0x010a
        /*02ca*/ 	.byte	0x3f
	.zero		1


	//   ....[36]....
        /*02cc*/ 	.word	0x00008f70
        /*02d0*/ 	.word	0x00000011
        /*02d4*/ 	.word	0x00000008
        /*02d8*/ 	.short	0x010a
        /*02da*/ 	.byte	0x3f
	.zero		1


	//   ....[37]....
        /*02dc*/ 	.word	0x00009040
        /*02e0*/ 	.word	0x00000013
        /*02e4*/ 	.word	0x00000028
        /*02e8*/ 	.short	0x010a
        /*02ea*/ 	.byte	0x3f
	.zero		1


	//   ....[38]....
        /*02ec*/ 	.word	0x00009120
        /*02f0*/ 	.word	0x00000005
        /*02f4*/ 	.word	0x00000000
        /*02f8*/ 	.short	0x010a
        /*02fa*/ 	.byte	0x3f
	.zero		1


	//   ....[39]....
        /*02fc*/ 	.word	0x00009170
        /*0300*/ 	.word	0x00000007
        /*0304*/ 	.word	0x00000000
        /*0308*/ 	.short	0x010a
        /*030a*/ 	.byte	0x3f
	.zero		1


	//   ....[40]....
        /*030c*/ 	.word	0x000091c0
        /*0310*/ 	.word	0x00000008
        /*0314*/ 	.word	0x00000000
        /*0318*/ 	.short	0x010a
        /*031a*/ 	.byte	0x3f
	.zero		1


	//   ....[41]....
        /*031c*/ 	.word	0x00009210
        /*0320*/ 	.word	0x0000000b
        /*0324*/ 	.word	0x00000000
        /*0328*/ 	.short	0x010a
        /*032a*/ 	.byte	0x3f
	.zero		1


	//----- nvinfo : EIATTR_NUM_MBARRIERS
	.align		4
.L_28:
        /*032c*/ 	.byte	0x03, 0x38
        /*032e*/ 	.short	0x0010


	//----- nvinfo : EIATTR_EXIT_INSTR_OFFSETS
	.align		4
        /*0330*/ 	.byte	0x04, 0x1c
        /*0332*/ 	.short	(.L_30 - .L_29)


	//   ....[0]....
.L_29:
        /*0334*/ 	.word	0x00001170


	//   ....[1]....
        /*0338*/ 	.word	0x000011d0


	//   ....[2]....
        /*033c*/ 	.word	0x00007e10


	//   ....[3]....
        /*0340*/ 	.word	0x00007e40


	//   ....[4]....
        /*0344*/ 	.word	0x00008e30


	//----- nvinfo : EIATTR_MAX_THREADS
	.align		4
.L_30:
        /*0348*/ 	.byte	0x04, 0x05
        /*034a*/ 	.short	(.L_32 - .L_31)
.L_31:
        /*034c*/ 	.word	0x00000180
        /*0350*/ 	.word	0x00000001
        /*0354*/ 	.word	0x00000001


	//----- nvinfo : EIATTR_CRS_STACK_SIZE
	.align		4
.L_32:
        /*0358*/ 	.byte	0x04, 0x1e
        /*035a*/ 	.short	(.L_34 - .L_33)
.L_33:
        /*035c*/ 	.word	0x00000000


	//----- nvinfo : EIATTR_CBANK_PARAM_SIZE
	.align		4
.L_34:
        /*0360*/ 	.byte	0x03, 0x19
        /*0362*/ 	.short	0x0470


	//----- nvinfo : EIATTR_PARAM_CBANK
	.align		4
        /*0364*/ 	.byte	0x04, 0x0a
        /*0366*/ 	.short	(.L_36 - .L_35)
	.align		4
.L_35:
        /*0368*/ 	.word	index@(.nv.constant0._ZN7cutlass13device_kernelINS_4gemm6kernel13GemmUniversalIN4cute5tupleIJiiiiEEENS1_10collective13CollectiveMmaINS1_37MainloopSm90TmaGmmaWarpSpecializedFP8ILi5ENS5_IJNS4_1CILi1EEESB_SB_EEENS1_32KernelTmaWarpSpecializedPingpongEEENS5_IJNSA_ILi64EEENSA_ILi128EEENSA_ILi32EEEEEENS_12float_e4m3_tENS5_IJlSB_lEEESJ_SK_NS4_8TiledMMAINS4_8MMA_AtomIJNS4_4SM904GMMA31MMA_64x128x32_F32E4M3E4M3_SS_TNILNSO_7ScaleInE1ELSQ_1EEEEEENS4_6LayoutISC_NS5_IJNSA_ILi0EEESU_SU_EEEEENS5_IJNS4_10UnderscoreESX_SX_EEEEENS4_13SM90_TMA_LOADENS4_14ComposedLayoutINS4_7SwizzleILi1ELi4ELi3EEENS4_18smem_ptr_flag_bitsILi8EEENST_INS5_IJNSA_ILi8EEESH_EEENS5_IJSH_SB_EEEEEEEvNS4_8identityES10_S1A_vS1B_EENS_8epilogue10collective6detail29Sm90TmaWarpSpecializedAdapterINS1E_15DefaultEpilogueISJ_SK_SK_NS1D_6thread17LinearCombinationISJ_Li1EffLNS1I_9ScaleType4KindE0ELNS_15FloatRoundStyleE2ESJ_EENS1_15EpilogueDefaultEEEEEvvEEEEvNT_6ParamsE)
        /*036c*/ 	.short	0x0210
        /*036e*/ 	.short	0x0470


	//----- nvinfo : EIATTR_SW_WAR
	.align		4
.L_36:
        /*0370*/ 	.byte	0x04, 0x36
        /*0372*/ 	.short	(.L_38 - .L_37)
.L_37:
        /*0374*/ 	.word	0x00000008
.L_38:


//--------------------- .nv.callgraph             --------------------------
	.section	.nv.callgraph,"",@"SHT_CUDA_CALLGRAPH"
	.align	4
	.sectionentsize	8
	.align		4
        /*0000*/ 	.word	0x00000000
	.align		4
        /*0004*/ 	.word	0xffffffff
	.align		4
        /*0008*/ 	.word	0x00000000
	.align		4
        /*000c*/ 	.word	0xfffffffe
	.align		4
        /*0010*/ 	.word	0x00000000
	.align		4
        /*0014*/ 	.word	0xfffffffd
	.align		4
        /*0018*/ 	.word	0x00000000
	.align		4
        /*001c*/ 	.word	0xfffffffc


//--------------------- .nv.constant4             --------------------------
	.section	.nv.constant4,"a",@progbits
	.align	8
	.align		8
.nv.constant4:
        /*0000*/ 	.dword	_ZN39_INTERNAL_0956edbb_4_k_cu_39f7bfe7_30634cuda3std3__45__cpo5beginE
	.align		8
        /*0008*/ 	.dword	_ZN39_INTERNAL_0956edbb_4_k_cu_39f7bfe7_30634cuda3std3__45__cpo3endE
	.align		8
        /*0010*/ 	.dword	_ZN39_INTERNAL_0956edbb_4_k_cu_39f7bfe7_30634cuda3std3__45__cpo6cbeginE
	.align		8
        /*0018*/ 	.dword	_ZN39_INTERNAL_0956edbb_4_k_cu_39f7bfe7_30634cuda3std3__45__cpo4cendE
	.align		8
        /*0020*/ 	.dword	_ZN39_INTERNAL_0956edbb_4_k_cu_39f7bfe7_30634cuda3std3__441_GLOBAL__N__0956edbb_4_k_cu_39f7bfe7_30636ignoreE
	.align		8
        /*0028*/ 	.dword	_ZN39_INTERNAL_0956edbb_4_k_cu_39f7bfe7_30634cuda3std3__419piecewise_constructE
	.align		8
        /*0030*/ 	.dword	_ZN39_INTERNAL_0956edbb_4_k_cu_39f7bfe7_30634cuda3std3__48in_placeE
	.align		8
        /*0038*/ 	.dword	_ZN39_INTERNAL_0956edbb_4_k_cu_39f7bfe7_30634cuda3std6ranges3__45__cpo4swapE
	.align		8
        /*0040*/ 	.dword	_ZN39_INTERNAL_0956edbb_4_k_cu_39f7bfe7_30634cuda3std6ranges3__45__cpo9iter_moveE
	.align		8
        /*0048*/ 	.dword	_ZN39_INTERNAL_0956edbb_4_k_cu_39f7bfe7_30634cute7productE
	.align		8
        /*0050*/ 	.dword	_ZN39_INTERNAL_0956edbb_4_k_cu_39f7bfe7_30634cute1_E


//--------------------- .text._ZN7cutlass13device_kernelINS_4gemm6kernel13GemmUniversalIN4cute5tupleIJiiiiEEENS1_10collective13CollectiveMmaINS1_37MainloopSm90TmaGmmaWarpSpecializedFP8ILi5ENS5_IJNS4_1CILi1EEESB_SB_EEENS1_32KernelTmaWarpSpecializedPingpongEEENS5_IJNSA_ILi64EEENSA_ILi128EEENSA_ILi32EEEEEENS_12float_e4m3_tENS5_IJlSB_lEEESJ_SK_NS4_8TiledMMAINS4_8MMA_AtomIJNS4_4SM904GMMA31MMA_64x128x32_F32E4M3E4M3_SS_TNILNSO_7ScaleInE1ELSQ_1EEEEEENS4_6LayoutISC_NS5_IJNSA_ILi0EEESU_SU_EEEEENS5_IJNS4_10UnderscoreESX_SX_EEEEENS4_13SM90_TMA_LOADENS4_14ComposedLayoutINS4_7SwizzleILi1ELi4ELi3EEENS4_18smem_ptr_flag_bitsILi8EEENST_INS5_IJNSA_ILi8EEESH_EEENS5_IJSH_SB_EEEEEEEvNS4_8identityES10_S1A_vS1B_EENS_8epilogue10collective6detail29Sm90TmaWarpSpecializedAdapterINS1E_15DefaultEpilogueISJ_SK_SK_NS1D_6thread17LinearCombinationISJ_Li1EffLNS1I_9ScaleType4KindE0ELNS_15FloatRoundStyleE2ESJ_EENS1_15EpilogueDefaultEEEEEvvEEEEvNT_6ParamsE --------------------------
	.section	.text._ZN7cutlass13device_kernelINS_4gemm6kernel13GemmUniversalIN4cute5tupleIJiiiiEEENS1_10collective13CollectiveMmaINS1_37MainloopSm90TmaGmmaWarpSpecializedFP8ILi5ENS5_IJNS4_1CILi1EEESB_SB_EEENS1_32KernelTmaWarpSpecializedPingpongEEENS5_IJNSA_ILi64EEENSA_ILi128EEENSA_ILi32EEEEEENS_12float_e4m3_tENS5_IJlSB_lEEESJ_SK_NS4_8TiledMMAINS4_8MMA_AtomIJNS4_4SM904GMMA31MMA_64x128x32_F32E4M3E4M3_SS_TNILNSO_7ScaleInE1ELSQ_1EEEEEENS4_6LayoutISC_NS5_IJNSA_ILi0EEESU_SU_EEEEENS5_IJNS4_10UnderscoreESX_SX_EEEEENS4_13SM90_TMA_LOADENS4_14ComposedLayoutINS4_7SwizzleILi1ELi4ELi3EEENS4_18smem_ptr_flag_bitsILi8EEENST_INS5_IJNSA_ILi8EEESH_EEENS5_IJSH_SB_EEEEEEEvNS4_8identityES10_S1A_vS1B_EENS_8epilogue10collective6detail29Sm90TmaWarpSpecializedAdapterINS1E_15DefaultEpilogueISJ_SK_SK_NS1D_6thread17LinearCombinationISJ_Li1EffLNS1I_9ScaleType4KindE0ELNS_15FloatRoundStyleE2ESJ_EENS1_15EpilogueDefaultEEEEEvvEEEEvNT_6ParamsE,"ax",@progbits
	.align	128
.text._ZN7cutlass13device_kernelINS_4gemm6kernel13GemmUniversalIN4cute5tupleIJiiiiEEENS1_10collective13CollectiveMmaINS1_37MainloopSm90TmaGmmaWarpSpecializedFP8ILi5ENS5_IJNS4_1CILi1EEESB_SB_EEENS1_32KernelTmaWarpSpecializedPingpongEEENS5_IJNSA_ILi64EEENSA_ILi128EEENSA_ILi32EEEEEENS_12float_e4m3_tENS5_IJlSB_lEEESJ_SK_NS4_8TiledMMAINS4_8MMA_AtomIJNS4_4SM904GMMA31MMA_64x128x32_F32E4M3E4M3_SS_TNILNSO_7ScaleInE1ELSQ_1EEEEEENS4_6LayoutISC_NS5_IJNSA_ILi0EEESU_SU_EEEEENS5_IJNS4_10UnderscoreESX_SX_EEEEENS4_13SM90_TMA_LOADENS4_14ComposedLayoutINS4_7SwizzleILi1ELi4ELi3EEENS4_18smem_ptr_flag_bitsILi8EEENST_INS5_IJNSA_ILi8EEESH_EEENS5_IJSH_SB_EEEEEEEvNS4_8identityES10_S1A_vS1B_EENS_8epilogue10collective6detail29Sm90TmaWarpSpecializedAdapterINS1E_15DefaultEpilogueISJ_SK_SK_NS1D_6thread17LinearCombinationISJ_Li1EffLNS1I_9ScaleType4KindE0ELNS_15FloatRoundStyleE2ESJ_EENS1_15EpilogueDefaultEEEEEvvEEEEvNT_6ParamsE:
        .type           _ZN7cutlass13device_kernelINS_4gemm6kernel13GemmUniversalIN4cute5tupleIJiiiiEEENS1_10collective13CollectiveMmaINS1_37MainloopSm90TmaGmmaWarpSpecializedFP8ILi5ENS5_IJNS4_1CILi1EEESB_SB_EEENS1_32KernelTmaWarpSpecializedPingpongEEENS5_IJNSA_ILi64EEENSA_ILi128EEENSA_ILi32EEEEEENS_12float_e4m3_tENS5_IJlSB_lEEESJ_SK_NS4_8TiledMMAINS4_8MMA_AtomIJNS4_4SM904GMMA31MMA_64x128x32_F32E4M3E4M3_SS_TNILNSO_7ScaleInE1ELSQ_1EEEEEENS4_6LayoutISC_NS5_IJNSA_ILi0EEESU_SU_EEEEENS5_IJNS4_10UnderscoreESX_SX_EEEEENS4_13SM90_TMA_LOADENS4_14ComposedLayoutINS4_7SwizzleILi1ELi4ELi3EEENS4_18smem_ptr_flag_bitsILi8EEENST_INS5_IJNSA_ILi8EEESH_EEENS5_IJSH_SB_EEEEEEEvNS4_8identityES10_S1A_vS1B_EENS_8epilogue10collective6detail29Sm90TmaWarpSpecializedAdapterINS1E_15DefaultEpilogueISJ_SK_SK_NS1D_6thread17LinearCombinationISJ_Li1EffLNS1I_9ScaleType4KindE0ELNS_15FloatRoundStyleE2ESJ_EENS1_15EpilogueDefaultEEEEEvvEEEEvNT_6ParamsE,@function
        .size           _ZN7cutlass13device_kernelINS_4gemm6kernel13GemmUniversalIN4cute5tupleIJiiiiEEENS1_10collective13CollectiveMmaINS1_37MainloopSm90TmaGmmaWarpSpecializedFP8ILi5ENS5_IJNS4_1CILi1EEESB_SB_EEENS1_32KernelTmaWarpSpecializedPingpongEEENS5_IJNSA_ILi64EEENSA_ILi128EEENSA_ILi32EEEEEENS_12float_e4m3_tENS5_IJlSB_lEEESJ_SK_NS4_8TiledMMAINS4_8MMA_AtomIJNS4_4SM904GMMA31MMA_64x128x32_F32E4M3E4M3_SS_TNILNSO_7ScaleInE1ELSQ_1EEEEEENS4_6LayoutISC_NS5_IJNSA_ILi0EEESU_SU_EEEEENS5_IJNS4_10UnderscoreESX_SX_EEEEENS4_13SM90_TMA_LOADENS4_14ComposedLayoutINS4_7SwizzleILi1ELi4ELi3EEENS4_18smem_ptr_flag_bitsILi8EEENST_INS5_IJNSA_ILi8EEESH_EEENS5_IJSH_SB_EEEEEEEvNS4_8identityES10_S1A_vS1B_EENS_8epilogue10collective6detail29Sm90TmaWarpSpecializedAdapterINS1E_15DefaultEpilogueISJ_SK_SK_NS1D_6thread17LinearCombinationISJ_Li1EffLNS1I_9ScaleType4KindE0ELNS_15FloatRoundStyleE2ESJ_EENS1_15EpilogueDefaultEEEEEvvEEEEvNT_6ParamsE,(.L_x_206 - _ZN7cutlass13device_kernelINS_4gemm6kernel13GemmUniversalIN4cute5tupleIJiiiiEEENS1_10collective13CollectiveMmaINS1_37MainloopSm90TmaGmmaWarpSpecializedFP8ILi5ENS5_IJNS4_1CILi1EEESB_SB_EEENS1_32KernelTmaWarpSpecializedPingpongEEENS5_IJNSA_ILi64EEENSA_ILi128EEENSA_ILi32EEEEEENS_12float_e4m3_tENS5_IJlSB_lEEESJ_SK_NS4_8TiledMMAINS4_8MMA_AtomIJNS4_4SM904GMMA31MMA_64x128x32_F32E4M3E4M3_SS_TNILNSO_7ScaleInE1ELSQ_1EEEEEENS4_6LayoutISC_NS5_IJNSA_ILi0EEESU_SU_EEEEENS5_IJNS4_10UnderscoreESX_SX_EEEEENS4_13SM90_TMA_LOADENS4_14ComposedLayoutINS4_7SwizzleILi1ELi4ELi3EEENS4_18smem_ptr_flag_bitsILi8EEENST_INS5_IJNSA_ILi8EEESH_EEENS5_IJSH_SB_EEEEEEEvNS4_8identityES10_S1A_vS1B_EENS_8epilogue10collective6detail29Sm90TmaWarpSpecializedAdapterINS1E_15DefaultEpilogueISJ_SK_SK_NS1D_6thread17LinearCombinationISJ_Li1EffLNS1I_9ScaleType4KindE0ELNS_15FloatRoundStyleE2ESJ_EENS1_15EpilogueDefaultEEEEEvvEEEEvNT_6ParamsE)
        .other          _ZN7cutlass13device_kernelINS_4gemm6kernel13GemmUniversalIN4cute5tupleIJiiiiEEENS1_10collective13CollectiveMmaINS1_37MainloopSm90TmaGmmaWarpSpecializedFP8ILi5ENS5_IJNS4_1CILi1EEESB_SB_EEENS1_32KernelTmaWarpSpecializedPingpongEEENS5_IJNSA_ILi64EEENSA_ILi128EEENSA_ILi32EEEEEENS_12float_e4m3_tENS5_IJlSB_lEEESJ_SK_NS4_8TiledMMAINS4_8MMA_AtomIJNS4_4SM904GMMA31MMA_64x128x32_F32E4M3E4M3_SS_TNILNSO_7ScaleInE1ELSQ_1EEEEEENS4_6LayoutISC_NS5_IJNSA_ILi0EEESU_SU_EEEEENS5_IJNS4_10UnderscoreESX_SX_EEEEENS4_13SM90_TMA_LOADENS4_14ComposedLayoutINS4_7SwizzleILi1ELi4ELi3EEENS4_18smem_ptr_flag_bitsILi8EEENST_INS5_IJNSA_ILi8EEESH_EEENS5_IJSH_SB_EEEEEEEvNS4_8identityES10_S1A_vS1B_EENS_8epilogue10collective6detail29Sm90TmaWarpSpecializedAdapterINS1E_15DefaultEpilogueISJ_SK_SK_NS1D_6thread17LinearCombinationISJ_Li1EffLNS1I_9ScaleType4KindE0ELNS_15FloatRoundStyleE2ESJ_EENS1_15EpilogueDefaultEEEEEvvEEEEvNT_6ParamsE,@"STO_CUDA_ENTRY STV_DEFAULT"
_ZN7cutlass13device_kernelINS_4gemm6kernel13GemmUniversalIN4cute5tupleIJiiiiEEENS1_10collective13CollectiveMmaINS1_37MainloopSm90TmaGmmaWarpSpecializedFP8ILi5ENS5_IJNS4_1CILi1EEESB_SB_EEENS1_32KernelTmaWarpSpecializedPingpongEEENS5_IJNSA_ILi64EEENSA_ILi128EEENSA_ILi32EEEEEENS_12float_e4m3_tENS5_IJlSB_lEEESJ_SK_NS4_8TiledMMAINS4_8MMA_AtomIJNS4_4SM904GMMA31MMA_64x128x32_F32E4M3E4M3_SS_TNILNSO_7ScaleInE1ELSQ_1EEEEEENS4_6LayoutISC_NS5_IJNSA_ILi0EEESU_SU_EEEEENS5_IJNS4_10UnderscoreESX_SX_EEEEENS4_13SM90_TMA_LOADENS4_14ComposedLayoutINS4_7SwizzleILi1ELi4ELi3EEENS4_18smem_ptr_flag_bitsILi8EEENST_INS5_IJNSA_ILi8EEESH_EEENS5_IJSH_SB_EEEEEEEvNS4_8identityES10_S1A_vS1B_EENS_8epilogue10collective6detail29Sm90TmaWarpSpecializedAdapterINS1E_15DefaultEpilogueISJ_SK_SK_NS1D_6thread17LinearCombinationISJ_Li1EffLNS1I_9ScaleType4KindE0ELNS_15FloatRoundStyleE2ESJ_EENS1_15EpilogueDefaultEEEEEvvEEEEvNT_6ParamsE:
[----:B------:R-:W-:Y:S01]  /*0000*/  LDC R1, c[0x0][0x28] ;  /* 0x00000a00ff017b82 */ /* 0x000fe20000000800 */
[----:B------:R-:W0:Y:S01]  /*0010*/  S2R R13, SR_TID.X ;  /* 0x00000000000d7919 */ /* 0x000e220000002100 */
[----:B------:R-:W-:Y:S01]  /*0020*/  ELECT P0, URZ, PT ;  /* 0x00000000003f782f */ /* 0x000fe20003800000 */
[----:B------:R-:W-:Y:S01]  /*0030*/  BSSY B0, `(.L_x_0) ;  /* 0x000000f000007945 */ /* 0x000fe20003800000 */
[--C-:B0-----:R-:W-:Y:S02]  /*0040*/  SHF.R.U32.HI R0, RZ, 0x5, R13.reuse ;  /* 0x00000005ff007819 */ /* 0x101fe4000001160d */
[----:B------:R-:W-:-:S03]  /*0050*/  SHF.R.U32.HI R4, RZ, 0x7, R13 ;  /* 0x00000007ff047819 */ /* 0x000fc6000001160d */
[----:B------:R-:W0:Y:S04]  /*0060*/  SHFL.IDX PT, R2, R0, RZ, 0x1f ;  /* 0x00001fff00027589 */ /* 0x000e2800000e0000 */
[----:B------:R1:W2:Y:S01]  /*0070*/  SHFL.IDX PT, R5, R4, RZ, 0x1f ;  /* 0x00001fff04057589 */ /* 0x0002a200000e0000 */
[----:B0-----:R-:W-:-:S13]  /*0080*/  ISETP.NE.OR P0, PT, R2, RZ, !P0 ;  /* 0x000000ff0200720c */ /* 0x001fda0004705670 */
[----:B-12---:R-:W-:Y:S05]  /*0090*/  @P0 BRA `(.L_x_1) ;  /* 0x0000000000200947 */ /* 0x006fea0003800000 */
[----:B------:R-:W-:Y:S02]  /*00a0*/  ULDC.64 UR4, c[0x0][0x198] ;  /* 0x0000660000047ab9 */ /* 0x000fe40000000a00 */
[----:B------:R-:W-:Y:S02]  /*00b0*/  UIADD3 UR6, UP0, UR4, 0xf0, URZ ;  /* 0x000000f004067890 */ /* 0x000fe4000ff1e03f */
[----:B------:R-:W-:Y:S02]  /*00c0*/  UIADD3 UR4, UP1, UR4, 0x1f0, URZ ;  /* 0x000001f004047890 */ /* 0x000fe4000ff3e03f */
[----:B------:R-:W-:Y:S02]  /*00d0*/  UIADD3.X UR7, URZ, UR5, URZ, UP0, !UPT ;  /* 0x000000053f077290 */ /* 0x000fe400087fe43f */
[----:B------:R-:W-:-:S07]  /*00e0*/  UIADD3.X UR5, URZ, UR5, URZ, UP1, !UPT ;  /* 0x000000053f057290 */ /* 0x000fce0008ffe43f */
[----:B------:R0:W-:Y:S02]  /*00f0*/  UTMACCTL.PF [UR6] ;  /* 0x00000000060079b9 */ /* 0x0001e40008040000 */
[----:B------:R0:W-:Y:S02]  /*0100*/  UTMACCTL.PF [UR4] ;  /* 0x00000000040079b9 */ /* 0x0001e40008040000 */
[----:B0-----:R-:W-:Y:S01]  /*0110*/  NOP ;  /* 0x0000000000007918 */ /* 0x001fe20000000000 */
.L_x_1:
[----:B------:R-:W-:Y:S05]  /*0120*/  BSYNC B0 ;  /* 0x0000000000007941 */ /* 0x000fea0003800000 */
.L_x_0:
[----:B------:R-:W0:Y:S02]  /*0130*/  SHFL.IDX PT, R3, R0, RZ, 0x1f ;  /* 0x00001fff00037589 */ /* 0x000e2400000e0000 */
[----:B0-----:R-:W-:-:S13]  /*0140*/  ISETP.NE.AND P0, PT, R3, RZ, PT ;  /* 0x000000ff0300720c */ /* 0x001fda0003f05270 */
[----:B------:R-:W-:Y:S05]  /*0150*/  @P0 BRA `(.L_x_2) ;  /* 0x0000000000600947 */ /* 0x000fea0003800000 */
[----:B------:R-:W0:Y:S01]  /*0160*/  S2UR UR8, SR_CgaCtaId ;  /* 0x00000000000879c3 */ /* 0x000e220000008800 */
[----:B------:R-:W-:Y:S01]  /*0170*/  UMOV UR4, 0x400 ;  /* 0x0000040000047882 */ /* 0x000fe20000000000 */
[----:B------:R-:W-:Y:S01]  /*0180*/  UMOV UR5, 0x1 ;  /* 0x0000000100057882 */ /* 0x000fe20000000000 */
[----:B------:R-:W-:Y:S01]  /*0190*/  UMOV UR6, 0x80 ;  /* 0x0000008000067882 */ /* 0x000fe20000000000 */
[----:B------:R-:W-:Y:S01]  /*01a0*/  ELECT P0, URZ, PT ;  /* 0x00000000003f782f */ /* 0x000fe20003800000 */
[----:B------:R-:W-:-:S04]  /*01b0*/  UIADD3 UR6, -UR6, 0x100000, URZ ;  /* 0x0010000006067890 */ /* 0x000fc8000fffe13f */
[----:B------:R-:W-:Y:S02]  /*01c0*/  USHF.L.U32 UR7, UR6, 0xb, URZ ;  /* 0x0000000b06077899 */ /* 0x000fe4000800063f */
[----:B------:R-:W-:Y:S02]  /*01d0*/  USHF.L.U32 UR6, UR6, 0x1, URZ ;  /* 0x0000000106067899 */ /* 0x000fe4000800063f */
[----:B0-----:R-:W-:Y:S02]  /*01e0*/  ULEA UR8, UR8, UR4, 0x18 ;  /* 0x0000000408087291 */ /* 0x001fe4000f8ec03f */
[----:B------:R-:W-:-:S04]  /*01f0*/  UIADD3 UR4, -UR5, 0x100000, URZ ;  /* 0x0010000005047890 */ /* 0x000fc8000fffe13f */
[----:B------:R-:W-:Y:S02]  /*0200*/  USHF.L.U32 UR5, UR4, 0xb, URZ ;  /* 0x0000000b04057899 */ /* 0x000fe4000800063f */
[----:B------:R-:W-:Y:S01]  /*0210*/  USHF.L.U32 UR4, UR4, 0x1, URZ ;  /* 0x0000000104047899 */ /* 0x000fe2000800063f */
[----:B------:R-:W0:Y:S11]  /*0220*/  FENCE.VIEW.ASYNC.S ;  /* 0x00000000000073c6 */ /* 0x000e360000000000 */
[----:B0-----:R0:W1:Y:S01]  /*0230*/  SYNCS.EXCH.64 URZ, [UR8], UR4 ;  /* 0x00000004083f75b2 */ /* 0x0010620008000100 */
[----:B------:R0:W2:Y:S01]  /*0240*/  SYNCS.EXCH.64 URZ, [UR8+0x28], UR6 ;  /* 0x00002806083f75b2 */ /* 0x0000a20008000100 */
[----:B------:R0:W3:Y:S01]  /*0250*/  SYNCS.EXCH.64 URZ, [UR8+0x8], UR4 ;  /* 0x00000804083f75b2 */ /* 0x0000e20008000100 */
[----:B------:R0:W4:Y:S01]  /*0260*/  SYNCS.EXCH.64 URZ, [UR8+0x30], UR6 ;  /* 0x00003006083f75b2 */ /* 0x0001220008000100 */
[----:B------:R0:W0:Y:S01]  /*0270*/  SYNCS.EXCH.64 URZ, [UR8+0x10], UR4 ;  /* 0x00001004083f75b2 */ /* 0x0000220008000100 */
[----:B------:R0:W0:Y:S01]  /*0280*/  SYNCS.EXCH.64 URZ, [UR8+0x38], UR6 ;  /* 0x00003806083f75b2 */ /* 0x0000220008000100 */
[----:B------:R0:W0:Y:S01]  /*0290*/  SYNCS.EXCH.64 URZ, [UR8+0x18], UR4 ;  /* 0x00001804083f75b2 */ /* 0x0000220008000100 */
[----:B------:R0:W0:Y:S01]  /*02a0*/  SYNCS.EXCH.64 URZ, [UR8+0x40], UR6 ;  /* 0x00004006083f75b2 */ /* 0x0000220008000100 */
[----:B------:R0:W0:Y:S01]  /*02b0*/  SYNCS.EXCH.64 URZ, [UR8+0x20], UR4 ;  /* 0x00002004083f75b2 */ /* 0x0000220008000100 */
[----:B------:R0:W0:Y:S01]  /*02c0*/  SYNCS.EXCH.64 URZ, [UR8+0x48], UR6 ;  /* 0x00004806083f75b2 */ /* 0x0000220008000100 */
[----:B------:R-:W-:Y:S01]  /*02d0*/  NOP ;  /* 0x0000000000007918 */ /* 0x000fe20000000000 */
.L_x_2:
[----:B------:R-:W5:Y:S01]  /*02e0*/  SHFL.IDX PT, R6, R0, RZ, 0x1f ;  /* 0x00001fff00067589 */ /* 0x000f6200000e0000 */
[----:B------:R-:W-:Y:S01]  /*02f0*/  ELECT P0, URZ, PT ;  /* 0x00000000003f782f */ /* 0x000fe20003800000 */
[----:B------:R-:W-:Y:S01]  /*0300*/  NOP ;  /* 0x0000000000007918 */ /* 0x000fe20000000000 */
[----:B------:R-:W-:Y:S01]  /*0310*/  ELECT P1, URZ, PT ;  /* 0x00000000003f782f */ /* 0x000fe20003820000 */
[----:B------:R1:W2:Y:S01]  /*0320*/  SHFL.IDX PT, R3, R0, RZ, 0x1f ;  /* 0x00001fff00037589 */ /* 0x0002a200000e0000 */
[----:B0-----:R-:W-:Y:S01]  /*0330*/  UMOV UR4, 0x20 ;  /* 0x0000002000047882 */ /* 0x001fe20000000000 */
[----:B------:R-:W-:Y:S01]  /*0340*/  UMOV UR11, 0x80 ;  /* 0x00000080000b7882 */ /* 0x000fe20000000000 */
[----:B------:R-:W-:Y:S01]  /*0350*/  NOP ;  /* 0x0000000000007918 */ /* 0x000fe20000000000 */
[----:B------:R-:W0:Y:S01]  /*0360*/  SHFL.IDX PT, R4, R4, RZ, 0x1f ;  /* 0x00001fff04047589 */ /* 0x000e2200000e0000 */
[C---:B------:R-:W-:Y:S01]  /*0370*/  VIADD R33, R5.reuse, 0xffffffff ;  /* 0xffffffff05217836 */ /* 0x040fe20000000000 */
[----:B------:R-:W-:Y:S01]  /*0380*/  ULDC.64 UR18, c[0x0][0x208] ;  /* 0x0000820000127ab9 */ /* 0x000fe20000000a00 */
[----:B------:R-:W-:-:S02]  /*0390*/  ISETP.NE.AND P3, PT, R5, RZ, PT ;  /* 0x000000ff0500720c */ /* 0x000fc40003f65270 */
[----:B-1----:R-:W-:Y:S02]  /*03a0*/  SHF.R.S32.HI R0, RZ, 0x1f, R13 ;  /* 0x0000001fff007819 */ /* 0x002fe4000001140d */
[----:B------:R-:W-:Y:S02]  /*03b0*/  ISETP.GE.U32.AND P2, PT, R33, 0x2, PT ;  /* 0x000000022100780c */ /* 0x000fe40003f46070 */
[----:B------:R-:W-:-:S04]  /*03c0*/  LEA.HI R0, R0, R13, RZ, 0x7 ;  /* 0x0000000d00007211 */ /* 0x000fc800078f38ff */
[----:B------:R-:W-:Y:S02]  /*03d0*/  LOP3.LUT R0, R0, 0xffffff80, RZ, 0xc0, !PT ;  /* 0xffffff8000007812 */ /* 0x000fe400078ec0ff */
[----:B-----5:R-:W-:-:S03]  /*03e0*/  ISETP.NE.OR P0, PT, R6, RZ, !P0 ;  /* 0x000000ff0600720c */ /* 0x020fc60004705670 */
[----:B------:R-:W-:Y:S01]  /*03f0*/  IMAD.IADD R11, R13, 0x1, -R0 ;  /* 0x000000010d0b7824 */ /* 0x000fe200078e0a00 */
[----:B--2---:R-:W-:Y:S02]  /*0400*/  ISETP.NE.OR P1, PT, R3, RZ, !P1 ;  /* 0x000000ff0300720c */ /* 0x004fe40004f25670 */
[----:B------:R-:W-:Y:S02]  /*0410*/  SHF.R.S32.HI R3, RZ, 0x1f, R2 ;  /* 0x0000001fff037819 */ /* 0x000fe40000011402 */
[----:B0-----:R-:W-:Y:S02]  /*0420*/  R2UR UR15, R4 ;  /* 0x00000000040f72ca */ /* 0x001fe400000e0000 */
[----:B------:R-:W-:-:S03]  /*0430*/  LEA.HI R3, R3, R2, RZ, 0x2 ;  /* 0x0000000203037211 */ /* 0x000fc600078f10ff */
[----:B------:R-:W-:Y:S01]  /*0440*/  VOTEU.ALL UP0, P0 ;  /* 0x00000000003f7886 */ /* 0x000fe20000000000 */
[----:B------:R-:W-:-:S03]  /*0450*/  LOP3.LUT R3, R3, 0xfffffffc, RZ, 0xc0, !PT ;  /* 0xfffffffc03037812 */ /* 0x000fc600078ec0ff */
[----:B------:R-:W-:Y:S01]  /*0460*/  VOTEU.ALL UP1, P1 ;  /* 0x00000000003f7886 */ /* 0x000fe20000820000 */
[----:B------:R-:W0:Y:S01]  /*0470*/  @!UP0 S2UR UR7, SR_CgaCtaId ;  /* 0x00000000000789c3 */ /* 0x000e220000008800 */
[----:B------:R-:W-:Y:S01]  /*0480*/  @!UP0 UMOV UR6, 0x400 ;  /* 0x0000040000068882 */ /* 0x000fe20000000000 */
[----:B------:R-:W-:-:S04]  /*0490*/  @!UP0 UIADD3 UR4, -UR4, 0x100000, URZ ;  /* 0x0010000004048890 */ /* 0x000fc8000fffe13f */
[----:B------:R-:W-:Y:S02]  /*04a0*/  @!UP0 USHF.L.U32 UR5, UR4, 0xb, URZ ;  /* 0x0000000b04058899 */ /* 0x000fe4000800063f */
[----:B------:R-:W-:Y:S01]  /*04b0*/  @!UP0 USHF.L.U32 UR4, UR4, 0x1, URZ ;  /* 0x0000000104048899 */ /* 0x000fe2000800063f */
[----:B------:R-:W-:Y:S01]  /*04c0*/  IMAD.IADD R20, R2, 0x1, -R3 ;  /* 0x0000000102147824 */ /* 0x000fe200078e0a03 */
[----:B------:R-:W-:Y:S01]  /*04d0*/  @!UP1 UMOV UR9, 0x400 ;  /* 0x0000040000099882 */ /* 0x000fe20000000000 */
[----:B------:R-:W-:Y:S01]  /*04e0*/  VOTEU.ALL UP2, P1 ;  /* 0x00000000003f7886 */ /* 0x000fe20000840000 */
[----:B------:R-:W-:Y:S01]  /*04f0*/  VOTEU.ALL UP3, P1 ;  /* 0x00000000003f7886 */ /* 0x000fe20000860000 */
[----:B------:R-:W-:Y:S01]  /*0500*/  VOTEU.ALL UP4, P1 ;  /* 0x00000000003f7886 */ /* 0x000fe20000880000 */
[----:B------:R-:W1:Y:S01]  /*0510*/  @!UP1 S2UR UR10, SR_CgaCtaId ;  /* 0x00000000000a99c3 */ /* 0x000e620000008800 */
[----:B------:R-:W-:Y:S01]  /*0520*/  VOTEU.ALL UP5, P1 ;  /* 0x00000000003f7886 */ /* 0x000fe200008a0000 */
[----:B0-----:R-:W-:-:S02]  /*0530*/  @!UP0 ULEA UR8, UR7, UR6, 0x18 ;  /* 0x0000000607088291 */ /* 0x001fc4000f8ec03f */
[----:B------:R-:W-:-:S04]  /*0540*/  @!UP1 UIADD3 UR6, -UR11, 0x100000, URZ ;  /* 0x001000000b069890 */ /* 0x000fc8000fffe13f */
[----:B------:R-:W-:Y:S02]  /*0550*/  @!UP1 USHF.L.U32 UR7, UR6, 0xb, URZ ;  /* 0x0000000b06079899 */ /* 0x000fe4000800063f */
[----:B------:R-:W-:Y:S01]  /*0560*/  @!UP1 USHF.L.U32 UR6, UR6, 0x1, URZ ;  /* 0x0000000106069899 */ /* 0x000fe2000800063f */
[----:B------:R-:W-:Y:S01]  /*0570*/  VOTEU.ALL UP0, P0 ;  /* 0x00000000003f7886 */ /* 0x000fe20000000000 */
[----:B-1----:R-:W-:Y:S01]  /*0580*/  @!UP1 ULEA UR9, UR10, UR9, 0x18 ;  /* 0x000000090a099291 */ /* 0x002fe2000f8ec03f */
[----:B------:R-:W-:Y:S02]  /*0590*/  VOTEU.ALL UP1, P0 ;  /* 0x00000000003f7886 */ /* 0x000fe40000020000 */
[----:B------:R-:W-:Y:S01]  /*05a0*/  ULDC.64 UR10, c[0x0][0x598] ;  /* 0x00016600000a7ab9 */ /* 0x000fe20000000a00 */
[----:B------:R-:W-:Y:S01]  /*05b0*/  ISETP.NE.AND P0, PT, R20, 0x3, PT ;  /* 0x000000031400780c */ /* 0x000fe20003f05270 */
[----:B------:R-:W0:Y:S02]  /*05c0*/  FENCE.VIEW.ASYNC.S ;  /* 0x00000000000073c6 */ /* 0x000e240000000000 */
[----:B0-----:R0:W3:Y:S01]  /*05d0*/  @!UP0 SYNCS.EXCH.64 URZ, [UR8+0x80], UR4 ;  /* 0x00008004083f85b2 */ /* 0x0010e20008000100 */
[----:B------:R-:W-:-:S02]  /*05e0*/  ISETP.NE.U32.AND P1, PT, RZ, UR10, PT ;  /* 0x0000000aff007c0c */ /* 0x000fc4000bf25070 */
[----:B------:R-:W-:Y:S02]  /*05f0*/  ISETP.EQ.OR P0, PT, R20, RZ, !P0 ;  /* 0x000000ff1400720c */ /* 0x000fe40004702670 */
[----:B------:R-:W-:Y:S02]  /*0600*/  ISETP.NE.AND.EX P1, PT, RZ, UR11, PT, P1 ;  /* 0x0000000bff007c0c */ /* 0x000fe4000bf25310 */
[----:B------:R-:W-:-:S04]  /*0610*/  ISETP.EQ.AND P0, PT, R5, RZ, P0 ;  /* 0x000000ff0500720c */ /* 0x000fc80000702270 */
[----:B------:R-:W-:-:S04]  /*0620*/  SEL R7, RZ, 0x1, !P0 ;  /* 0x00000001ff077807 */ /* 0x000fc80004000000 */
[----:B------:R-:W-:Y:S01]  /*0630*/  SEL R7, R7, 0x2, P2 ;  /* 0x0000000207077807 */ /* 0x000fe20001000000 */
[----:B------:R0:W3:Y:S01]  /*0640*/  @!UP1 SYNCS.EXCH.64 URZ, [UR8+0x88], UR4 ;  /* 0x00008804083f95b2 */ /* 0x0000e20008000100 */
[----:B------:R-:W-:Y:S01]  /*0650*/  NOP ;  /* 0x0000000000007918 */ /* 0x000fe20000000000 */
[----:B------:R0:W3:Y:S01]  /*0660*/  @!UP2 SYNCS.EXCH.64 URZ, [UR9+0x60], UR6 ;  /* 0x00006006093fa5b2 */ /* 0x0000e20008000100 */
[----:B------:R0:W3:Y:S01]  /*0670*/  @!UP3 SYNCS.EXCH.64 URZ, [UR9+0x68], UR6 ;  /* 0x00006806093fb5b2 */ /* 0x0000e20008000100 */
[----:B------:R0:W3:Y:S01]  /*0680*/  @!UP4 SYNCS.EXCH.64 URZ, [UR9+0x70], UR6 ;  /* 0x00007006093fc5b2 */ /* 0x0000e20008000100 */
[----:B------:R0:W3:Y:S01]  /*0690*/  @!UP5 SYNCS.EXCH.64 URZ, [UR9+0x78], UR6 ;  /* 0x00007806093fd5b2 */ /* 0x0000e20008000100 */
[----:B------:R-:W-:Y:S01]  /*06a0*/  NOP ;  /* 0x0000000000007918 */ /* 0x000fe20000000000 */
[----:B---34-:R-:W-:Y:S06]  /*06b0*/  BAR.SYNC.DEFER_BLOCKING 0x0 ;  /* 0x0000000000007b1d */ /* 0x018fec0000010000 */
[----:B0-----:R-:W-:Y:S05]  /*06c0*/  @!P1 BRA `(.L_x_3) ;  /* 0x00000000001c9947 */ /* 0x001fea0003800000 */
[----:B------:R-:W0:Y:S02]  /*06d0*/  LDC.64 R2, c[0x0][0x598] ;  /* 0x00016600ff027b82 */ /* 0x000e240000000a00 */
[----:B0-----:R-:W2:Y:S02]  /*06e0*/  LDG.E.64 R2, desc[UR18][R2.64] ;  /* 0x0000001202027981 */ /* 0x001ea4000c1e1b00 */
[----:B--2---:R-:W-:-:S04]  /*06f0*/  ISETP.NE.U32.AND P0, PT, R2, RZ, PT ;  /* 0x000000ff0200720c */ /* 0x004fc80003f05070 */
[----:B------:R-:W-:-:S13]  /*0700*/  ISETP.NE.AND.EX P0, PT, R3, RZ, PT, P0 ;  /* 0x000000ff0300720c */ /* 0x000fda0003f05300 */
[----:B------:R-:W-:Y:S05]  /*0710*/  @!P0 BRA `(.L_x_3) ;  /* 0x0000000000088947 */ /* 0x000fea0003800000 */
[----:B------:R2:W5:Y:S01]  /*0720*/  LD.E R10, desc[UR18][R2.64] ;  /* 0x00000012020a7980 */ /* 0x000562000c101900 */
[----:B------:R-:W-:Y:S05]  /*0730*/  BRA `(.L_x_4) ;  /* 0x0000000000207947 */ /* 0x000fea0003800000 */
.L_x_3:
[----:B------:R-:W-:Y:S02]  /*0740*/  ULDC.64 UR4, c[0x0][0x588] ;  /* 0x0001620000047ab9 */ /* 0x000fe40000000a00 */
[----:B------:R-:W-:-:S04]  /*0750*/  ISETP.NE.U32.AND P0, PT, RZ, UR4, PT ;  /* 0x00000004ff007c0c */ /* 0x000fc8000bf05070 */
[----:B------:R-:W-:-:S13]  /*0760*/  ISETP.NE.AND.EX P0, PT, RZ, UR5, PT, P0 ;  /* 0x00000005ff007c0c */ /* 0x000fda000bf05300 */
[----:B------:R-:W-:Y:S05]  /*0770*/  @!P0 BRA `(.L_x_5) ;  /* 0x00000000000c8947 */ /* 0x000fea0003800000 */
[----:B------:R-:W0:Y:S02]  /*0780*/  LDC.64 R2, c[0x0][0x588] ;  /* 0x00016200ff027b82 */ /* 0x000e240000000a00 */
[----:B0-----:R1:W5:Y:S01]  /*0790*/  LDG.E R10, desc[UR18][R2.64] ;  /* 0x00000012020a7981 */ /* 0x001362000c1e1900 */
[----:B------:R-:W-:Y:S05]  /*07a0*/  BRA `(.L_x_4) ;  /* 0x0000000000047947 */ /* 0x000fea0003800000 */
.L_x_5:
[----:B------:R-:W0:Y:S02]  /*07b0*/  LDC R10, c[0x0][0x580] ;  /* 0x00016000ff0a7b82 */ /* 0x000e240000000800 */
.L_x_4:
[----:B------:R-:W-:Y:S02]  /*07c0*/  ULDC.64 UR4, c[0x0][0x5a0] ;  /* 0x0001680000047ab9 */ /* 0x000fe40000000a00 */
[----:B------:R-:W-:-:S04]  /*07d0*/  ISETP.NE.U32.AND P0, PT, RZ, UR4, PT ;  /* 0x00000004ff007c0c */ /* 0x000fc8000bf05070 */
[----:B------:R-:W-:-:S13]  /*07e0*/  ISETP.NE.AND.EX P0, PT, RZ, UR5, PT, P0 ;  /* 0x00000005ff007c0c */ /* 0x000fda000bf05300 */
[----:B------:R-:W-:Y:S05]  /*07f0*/  @!P0 BRA `(.L_x_6) ;  /* 0x00000000001c8947 */ /* 0x000fea0003800000 */
[----:B-12---:R-:W1:Y:S02]  /*0800*/  LDC.64 R2, c[0x0][0x5a0] ;  /* 0x00016800ff027b82 */ /* 0x006e640000000a00 */
[----:B-1----:R-:W2:Y:S02]  /*0810*/  LDG.E.64 R2, desc[UR18][R2.64] ;  /* 0x0000001202027981 */ /* 0x002ea4000c1e1b00 */
[----:B--2---:R-:W-:-:S04]  /*0820*/  ISETP.NE.U32.AND P0, PT, R2, RZ, PT ;  /* 0x000000ff0200720c */ /* 0x004fc80003f05070 */
[----:B------:R-:W-:-:S13]  /*0830*/  ISETP.NE.AND.EX P0, PT, R3, RZ, PT, P0 ;  /* 0x000000ff0300720c */ /* 0x000fda0003f05300 */
[----:B------:R-:W-:Y:S05]  /*0840*/  @!P0 BRA `(.L_x_6) ;  /* 0x0000000000088947 */ /* 0x000fea0003800000 */
[----:B------:R1:W5:Y:S01]  /*0850*/  LD.E R12, desc[UR18][R2.64] ;  /* 0x00000012020c7980 */ /* 0x000362000c101900 */
[----:B------:R-:W-:Y:S05]  /*0860*/  BRA `(.L_x_7) ;  /* 0x0000000000207947 */ /* 0x000fea0003800000 */
.L_x_6:
[----:B------:R-:W-:Y:S02]  /*0870*/  ULDC.64 UR4, c[0x0][0x590] ;  /* 0x0001640000047ab9 */ /* 0x000fe40000000a00 */
[----:B------:R-:W-:-:S04]  /*0880*/  ISETP.NE.U32.AND P0, PT, RZ, UR4, PT ;  /* 0x00000004ff007c0c */ /* 0x000fc8000bf05070 */
[----:B------:R-:W-:-:S13]  /*0890*/  ISETP.NE.AND.EX P0, PT, RZ, UR5, PT, P0 ;  /* 0x00000005ff007c0c */ /* 0x000fda000bf05300 */
[----:B------:R-:W-:Y:S05]  /*08a0*/  @!P0 BRA `(.L_x_8) ;  /* 0x00000000000c8947 */ /* 0x000fea0003800000 */
[----:B-12---:R-:W1:Y:S02]  /*08b0*/  LDC.64 R2, c[0x0][0x590] ;  /* 0x00016400ff027b82 */ /* 0x006e640000000a00 */
[----:B-1----:R4:W5:Y:S01]  /*08c0*/  LDG.E R12, desc[UR18][R2.64] ;  /* 0x00000012020c7981 */ /* 0x002962000c1e1900 */
[----:B------:R-:W-:Y:S05]  /*08d0*/  BRA `(.L_x_7) ;  /* 0x0000000000047947 */ /* 0x000fea0003800000 */
.L_x_8:
[----:B------:R-:W3:Y:S02]  /*08e0*/  LDC R12, c[0x0][0x584] ;  /* 0x00016100ff0c7b82 */ /* 0x000ee40000000800 */
.L_x_7:
[----:B------:R-:W0:Y:S01]  /*08f0*/  LDC R0, c[0x0][0x65c] ;  /* 0x00019700ff007b82 */ /* 0x000e220000000800 */
[----:B------:R-:W1:Y:S01]  /*0900*/  S2R R21, SR_CTAID.Y ;  /* 0x0000000000157919 */ /* 0x000e620000002600 */
[----:B------:R-:W-:Y:S01]  /*0910*/  ULDC UR8, c[0x0][0x28c] ;  /* 0x0000a30000087ab9 */ /* 0x000fe20000000800 */
[----:B------:R-:W-:Y:S01]  /*0920*/  ISETP.NE.AND P0, PT, R5, 0x2, PT ;  /* 0x000000020500780c */ /* 0x000fe20003f05270 */
[----:B------:R-:W-:Y:S01]  /*0930*/  UIADD3 UR8, UR8, 0x1f, URZ ;  /* 0x0000001f08087890 */ /* 0x000fe2000fffe03f */
[----:B------:R-:W3:Y:S01]  /*0940*/  S2R R14, SR_CTAID.X ;  /* 0x00000000000e7919 */ /* 0x000ee20000002500 */
[----:B------:R-:W-:Y:S01]  /*0950*/  UMOV UR4, URZ ;  /* 0x0000003f00047c82 */ /* 0x000fe20008000000 */
[----:B------:R-:W-:Y:S01]  /*0960*/  UMOV UR5, URZ ;  /* 0x0000003f00057c82 */ /* 0x000fe20008000000 */
[----:B------:R-:W-:-:S04]  /*0970*/  USHF.R.S32.HI UR9, URZ, 0x1f, UR8 ;  /* 0x0000001f3f097899 */ /* 0x000fc80008011408 */
[----:B------:R-:W-:-:S04]  /*0980*/  ULEA.HI UR9, UR9, UR8, URZ, 0x5 ;  /* 0x0000000809097291 */ /* 0x000fc8000f8f283f */
[----:B------:R-:W-:Y:S01]  /*0990*/  USHF.R.S32.HI UR13, URZ, 0x5, UR9 ;  /* 0x000000053f0d7899 */ /* 0x000fe20008011409 */
[----:B0-----:R-:W-:-:S13]  /*09a0*/  ISETP.NE.AND P2, PT, R0, 0x1, PT ;  /* 0x000000010000780c */ /* 0x001fda0003f45270 */
[----:B------:R-:W3:Y:S01]  /*09b0*/  @P2 LDC R15, c[0x0][0x10] ;  /* 0x00000400ff0f2b82 */ /* 0x000ee20000000800 */
[----:B-12-4-:R-:W-:Y:S02]  /*09c0*/  @P2 IMAD.MOV.U32 R2, RZ, RZ, R21 ;  /* 0x000000ffff022224 */ /* 0x016fe400078e0015 */
[----:B------:R-:W-:Y:S02]  /*09d0*/  @P2 IMAD.MOV.U32 R3, RZ, RZ, RZ ;  /* 0x000000ffff032224 */ /* 0x000fe400078e00ff */
[----:B------:R-:W-:-:S03]  /*09e0*/  @P2 IMAD.MOV.U32 R5, RZ, RZ, RZ ;  /* 0x000000ffff052224 */ /* 0x000fc600078e00ff */
[----:B------:R-:W0:Y:S01]  /*09f0*/  @!P2 LDC R9, c[0x0][0xc] ;  /* 0x00000300ff09ab82 */ /* 0x000e220000000800 */
[----:B------:R-:W-:Y:S01]  /*0a00*/  ULDC UR6, c[0x0][0xc] ;  /* 0x0000030000067ab9 */ /* 0x000fe20000000800 */
[----:B------:R-:W-:Y:S02]  /*0a10*/  ULDC UR7, c[0x0][0x10] ;  /* 0x0000040000077ab9 */ /* 0x000fe40000000800 */
[----:B------:R-:W-:-:S04]  /*0a20*/  UIMAD.WIDE.U32 UR6, UR6, UR7, URZ ;  /* 0x00000007060672a5 */ /* 0x000fc8000f8e003f */
[----:B------:R-:W1:Y:S01]  /*0a30*/  LDC R8, c[0x0][0x14] ;  /* 0x00000500ff087b82 */ /* 0x000e620000000800 */
[----:B---3--:R-:W-:-:S04]  /*0a40*/  @P2 IMAD.WIDE.U32 R2, R14, R15, R2 ;  /* 0x0000000f0e022225 */ /* 0x008fc800078e0002 */
[----:B------:R-:W-:Y:S02]  /*0a50*/  IMAD.MOV.U32 R15, RZ, RZ, RZ ;  /* 0x000000ffff0f7224 */ /* 0x000fe400078e00ff */
[----:B------:R-:W-:Y:S02]  /*0a60*/  @P2 IMAD.IADD R3, R3, 0x1, R5 ;  /* 0x0000000103032824 */ /* 0x000fe400078e0205 */
[----:B0-----:R-:W-:-:S04]  /*0a70*/  @!P2 IMAD.WIDE.U32 R4, R9, R21, R14 ;  /* 0x000000150904a225 */ /* 0x001fc800078e000e */
[----:B------:R-:W-:Y:S02]  /*0a80*/  @!P2 IMAD.MOV.U32 R2, RZ, RZ, R4 ;  /* 0x000000ffff02a224 */ /* 0x000fe400078e0004 */
[----:B------:R-:W-:Y:S02]  /*0a90*/  @!P2 IMAD.MOV.U32 R3, RZ, RZ, R5 ;  /* 0x000000ffff03a224 */ /* 0x000fe400078e0005 */
[C---:B-1----:R-:W-:Y:S02]  /*0aa0*/  IMAD R17, R8.reuse, UR7, RZ ;  /* 0x0000000708117c24 */ /* 0x042fe4000f8e02ff */
[----:B------:R-:W-:Y:S01]  /*0ab0*/  IMAD.WIDE.U32 R8, R8, UR6, RZ ;  /* 0x0000000608087c25 */ /* 0x000fe2000f8e00ff */
[----:B------:R-:W-:-:S03]  /*0ac0*/  ULDC.64 UR6, c[0x0][0x650] ;  /* 0x0001940000067ab9 */ /* 0x000fc60000000a00 */
[----:B------:R-:W-:Y:S01]  /*0ad0*/  IMAD.IADD R0, R9, 0x1, R17 ;  /* 0x0000000109007824 */ /* 0x000fe200078e0211 */
[----:B------:R-:W-:Y:S06]  /*0ae0*/  @P0 BRA `(.L_x_9) ;  /* 0x0000000000200947 */ /* 0x000fec0003800000 */
[----:B------:R-:W-:Y:S01]  /*0af0*/  UISETP.GE.U32.AND UP0, UPT, UR13, 0x5, UPT ;  /* 0x000000050d00788c */ /* 0x000fe2000bf06070 */
[----:B------:R-:W-:Y:S01]  /*0b00*/  IADD3 R2, P0, R2, R8, RZ ;  /* 0x0000000802027210 */ /* 0x000fe20007f1e0ff */
[----:B------:R-:W-:-:S04]  /*0b10*/  UIMAD.WIDE.U32 UR4, UR13, -0x33333333, URZ ;  /* 0xcccccccd0d0478a5 */ /* 0x000fc8000f8e003f */
[----:B------:R-:W-:Y:S01]  /*0b20*/  USHF.R.U32.HI UR4, URZ, 0x2, UR5 ;  /* 0x000000023f047899 */ /* 0x000fe20008011605 */
[----:B------:R-:W-:Y:S02]  /*0b30*/  IMAD.X R3, R0, 0x1, R3, P0 ;  /* 0x0000000100037824 */ /* 0x000fe400000e0603 */
[----:B------:R-:W-:Y:S02]  /*0b40*/  UMOV UR5, URZ ;  /* 0x0000003f00057c82 */ /* 0x000fe40008000000 */
[----:B------:R-:W-:Y:S02]  /*0b50*/  @UP0 ULOP3.LUT UR5, UR4, 0x1, URZ, 0xc0, !UPT ;  /* 0x0000000104050892 */ /* 0x000fe4000f8ec03f */
[----:B------:R-:W-:-:S12]  /*0b60*/  UIMAD UR4, UR4, -0x5, UR13 ;  /* 0xfffffffb040478a4 */ /* 0x000fd8000f8e020d */
.L_x_9:
[----:B------:R-:W-:Y:S01]  /*0b70*/  ISETP.GE.U32.AND P0, PT, R2, UR6, PT ;  /* 0x0000000602007c0c */ /* 0x000fe2000bf06070 */
[----:B------:R-:W-:Y:S01]  /*0b80*/  IMAD.MOV.U32 R6, RZ, RZ, -0x1 ;  /* 0xffffffffff067424 */ /* 0x000fe200078e00ff */
[----:B------:R-:W-:Y:S01]  /*0b90*/  PRMT R16, RZ, 0x7610, R16 ;  /* 0x00007610ff107816 */ /* 0x000fe20000000010 */
[----:B------:R-:W-:Y:S01]  /*0ba0*/  IMAD.MOV.U32 R5, RZ, RZ, -0x1 ;  /* 0xffffffffff057424 */ /* 0x000fe200078e00ff */
[----:B------:R-:W-:Y:S01]  /*0bb0*/  ISETP.GE.U32.AND.EX P0, PT, R3, UR7, PT, P0 ;  /* 0x0000000703007c0c */ /* 0x000fe2000bf06100 */
[----:B------:R-:W-:-:S12]  /*0bc0*/  IMAD.MOV.U32 R4, RZ, RZ, -0x1 ;  /* 0xffffffffff047424 */ /* 0x000fd800078e00ff */
[----:B------:R-:W-:Y:S05]  /*0bd0*/  @P0 BRA `(.L_x_10) ;  /* 0x00000004005c0947 */ /* 0x000fea0003800000 */
[----:B------:R-:W0:Y:S01]  /*0be0*/  LDC.64 R24, c[0x0][0x628] ;  /* 0x00018a00ff187b82 */ /* 0x000e220000000a00 */
[----:B------:R-:W-:Y:S02]  /*0bf0*/  IMAD.MOV.U32 R4, RZ, RZ, R2 ;  /* 0x000000ffff047224 */ /* 0x000fe400078e0002 */
[----:B------:R-:W-:-:S05]  /*0c00*/  IMAD.MOV.U32 R5, RZ, RZ, R3 ;  /* 0x000000ffff057224 */ /* 0x000fca00078e0003 */
[----:B------:R-:W1:Y:S08]  /*0c10*/  LDC R6, c[0x0][0x630] ;  /* 0x00018c00ff067b82 */ /* 0x000e700000000800 */
[----:B------:R-:W2:Y:S01]  /*0c20*/  LDC.64 R26, c[0x0][0x620] ;  /* 0x00018800ff1a7b82 */ /* 0x000ea20000000a00 */
[----:B0-----:R-:W-:-:S04]  /*0c30*/  ISETP.NE.U32.AND P0, PT, R24, RZ, PT ;  /* 0x000000ff1800720c */ /* 0x001fc80003f05070 */
[----:B------:R-:W-:-:S13]  /*0c40*/  ISETP.NE.AND.EX P0, PT, R25, RZ, PT, P0 ;  /* 0x000000ff1900720c */ /* 0x000fda0003f05300 */
[----:B-12---:R-:W-:Y:S05]  /*0c50*/  @!P0 BRA `(.L_x_11) ;  /* 0x0000000000288947 */ /* 0x006fea0003800000 */
[----:B------:R-:W0:Y:S02]  /*0c60*/  LDC R19, c[0x0][0x634] ;  /* 0x00018d00ff137b82 */ /* 0x000e240000000800 */
[----:B0-----:R-:W-:-:S05]  /*0c70*/  IADD3 R19, P0, R2, R19, RZ ;  /* 0x0000001302137210 */ /* 0x001fca0007f1e0ff */
[----:B------:R-:W-:-:S04]  /*0c80*/  IMAD.X R23, RZ, RZ, R3, P0 ;  /* 0x000000ffff177224 */ /* 0x000fc800000e0603 */
[----:B------:R-:W-:-:S04]  /*0c90*/  IMAD.WIDE.U32 R4, R23, R24, RZ ;  /* 0x0000001817047225 */ /* 0x000fc800078e00ff */
[----:B------:R-:W-:-:S04]  /*0ca0*/  IMAD.WIDE.U32 R16, P0, R19, R25, R4 ;  /* 0x0000001913107225 */ /* 0x000fc80007800004 */
[----:B------:R-:W-:-:S04]  /*0cb0*/  IMAD.WIDE.U32 R4, R19, R24, RZ ;  /* 0x0000001813047225 */ /* 0x000fc800078e00ff */
[----:B------:R-:W-:Y:S01]  /*0cc0*/  IMAD.X R19, RZ, RZ, RZ, P0 ;  /* 0x000000ffff137224 */ /* 0x000fe200000e06ff */
[----:B------:R-:W-:Y:S01]  /*0cd0*/  IADD3 RZ, P0, R5, R16, RZ ;  /* 0x0000001005ff7210 */ /* 0x000fe20007f1e0ff */
[----:B------:R-:W-:-:S04]  /*0ce0*/  IMAD.MOV.U32 R18, RZ, RZ, R17 ;  /* 0x000000ffff127224 */ /* 0x000fc800078e0011 */
[----:B------:R-:W-:-:S08]  /*0cf0*/  IMAD.WIDE.U32.X R4, R23, R25, R18, P0 ;  /* 0x0000001917047225 */ /* 0x000fd000000e0412 */
.L_x_11:
[--C-:B------:R-:W-:Y:S01]  /*0d00*/  SHF.R.U64 R32, R4, R6, R5.reuse ;  /* 0x0000000604207219 */ /* 0x100fe20000001205 */
[----:B------:R-:W0:Y:S01]  /*0d10*/  LDC.64 R28, c[0x0][0x640] ;  /* 0x00019000ff1c7b82 */ /* 0x000e220000000a00 */
[----:B------:R-:W-:Y:S01]  /*0d20*/  I2FP.F32.U32 R4, R14 ;  /* 0x0000000e00047245 */ /* 0x000fe20000201000 */
[----:B------:R-:W-:Y:S01]  /*0d30*/  ULDC UR6, c[0x0][0x150] ;  /* 0x0000540000067ab9 */ /* 0x000fe20000000800 */
[----:B------:R-:W-:Y:S02]  /*0d40*/  SHF.R.U32.HI R5, RZ, R6, R5 ;  /* 0x00000006ff057219 */ /* 0x000fe40000011605 */
[----:B------:R-:W-:Y:S01]  /*0d50*/  IADD3 R17, P0, RZ, -R32, RZ ;  /* 0x80000020ff117210 */ /* 0x000fe20007f1e0ff */
[----:B------:R-:W-:Y:S01]  /*0d60*/  FMUL R6, R4, UR6 ;  /* 0x0000000604067c20 */ /* 0x000fe20008400000 */
[----:B------:R-:W-:Y:S01]  /*0d70*/  ULDC UR6, c[0x0][0x154] ;  /* 0x0000550000067ab9 */ /* 0x000fe20000000800 */
[----:B------:R-:W1:Y:S02]  /*0d80*/  LDC R18, c[0x0][0x618] ;  /* 0x00018600ff127b82 */ /* 0x000e640000000800 */
[----:B------:R-:W-:-:S02]  /*0d90*/  IMAD.X R19, RZ, RZ, ~R5, P0 ;  /* 0x000000ffff137224 */ /* 0x000fc400000e0e05 */
[----:B------:R-:W2:Y:S01]  /*0da0*/  F2I.U32.TRUNC.NTZ R6, R6 ;  /* 0x0000000600067305 */ /* 0x000ea2000020f000 */
[----:B------:R-:W-:-:S03]  /*0db0*/  IMAD.WIDE.U32 R4, R17, R26, R2 ;  /* 0x0000001a11047225 */ /* 0x000fc600078e0002 */
[----:B------:R-:W3:Y:S01]  /*0dc0*/  LDC R15, c[0x0][0x144] ;  /* 0x00005100ff0f7b82 */ /* 0x000ee20000000800 */
[----:B------:R-:W-:-:S04]  /*0dd0*/  IMAD R16, R19, R26, RZ ;  /* 0x0000001a13107224 */ /* 0x000fc800078e02ff */
[----:B------:R-:W-:-:S03]  /*0de0*/  IMAD R17, R17, R27, R16 ;  /* 0x0000001b11117224 */ /* 0x000fc600078e0210 */
[----:B------:R-:W4:Y:S01]  /*0df0*/  LDC R22, c[0x0][0x608] ;  /* 0x00018200ff167b82 */ /* 0x000f220000000800 */
[----:B------:R-:W-:Y:S01]  /*0e00*/  IMAD.IADD R17, R5, 0x1, R17 ;  /* 0x0000000105117824 */ /* 0x000fe200078e0211 */
[----:B0-----:R-:W-:Y:S01]  /*0e10*/  ISETP.NE.U32.AND P0, PT, R28, RZ, PT ;  /* 0x000000ff1c00720c */ /* 0x001fe20003f05070 */
[----:B--2---:R-:W-:-:S03]  /*0e20*/  IMAD.MOV R5, RZ, RZ, -R6 ;  /* 0x000000ffff057224 */ /* 0x004fc600078e0a06 */
[----:B------:R-:W-:Y:S02]  /*0e30*/  ISETP.NE.AND.EX P0, PT, R29, RZ, PT, P0 ;  /* 0x000000ff1d00720c */ /* 0x000fe40003f05300 */
[----:B------:R-:W0:Y:S01]  /*0e40*/  LDC R19, c[0x0][0x658] ;  /* 0x00019600ff137b82 */ /* 0x000e220000000800 */
[-CC-:B-1----:R-:W-:Y:S02]  /*0e50*/  SHF.R.U64 R26, R4, R18.reuse, R17.reuse ;  /* 0x00000012041a7219 */ /* 0x182fe40000001211 */
[----:B------:R-:W-:Y:S02]  /*0e60*/  I2FP.F32.U32 R4, R21 ;  /* 0x0000001500047245 */ /* 0x000fe40000201000 */
[----:B------:R-:W-:Y:S01]  /*0e70*/  SHF.R.U32.HI R17, RZ, R18, R17 ;  /* 0x00000012ff117219 */ /* 0x000fe20000011611 */
[----:B------:R-:W-:Y:S02]  /*0e80*/  IMAD.MOV.U32 R18, RZ, RZ, 0x1 ;  /* 0x00000001ff127424 */ /* 0x000fe400078e00ff */
[----:B------:R-:W1:Y:S01]  /*0e90*/  LDC R24, c[0x0][0x148] ;  /* 0x00005200ff187b82 */ /* 0x000e620000000800 */
[----:B---3--:R-:W-:-:S02]  /*0ea0*/  IMAD R6, R15, R5, R14 ;  /* 0x000000050f067224 */ /* 0x008fc400078e020e */
[----:B------:R-:W-:Y:S01]  /*0eb0*/  FMUL R5, R4, UR6 ;  /* 0x0000000604057c20 */ /* 0x000fe20008400000 */
[----:B------:R-:W-:-:S04]  /*0ec0*/  IMAD.MOV.U32 R4, RZ, RZ, -0x1 ;  /* 0xffffffffff047424 */ /* 0x000fc800078e00ff */
[----:B------:R-:W2:Y:S01]  /*0ed0*/  LDC R25, c[0x0][0x600] ;  /* 0x00018000ff197b82 */ /* 0x000ea20000000800 */
[-CC-:B----4-:R-:W-:Y:S02]  /*0ee0*/  SHF.R.U64 R34, R26, R22.reuse, R17.reuse ;  /* 0x000000161a227219 */ /* 0x190fe40000001211 */
[----:B------:R-:W-:Y:S02]  /*0ef0*/  SHF.R.U32.HI R14, RZ, R22, R17 ;  /* 0x00000016ff0e7219 */ /* 0x000fe40000011611 */
[----:B------:R3:W4:Y:S03]  /*0f00*/  F2I.U32.TRUNC.NTZ R22, R5 ;  /* 0x0000000500167305 */ /* 0x000726000020f000 */
[----:B------:R-:W1:Y:S01]  /*0f10*/  LDC R27, c[0x0][0x648] ;  /* 0x00019200ff1b7b82 */ /* 0x000e620000000800 */
[-C--:B0-----:R-:W-:Y:S02]  /*0f20*/  SHF.R.U64 R36, R34, R19.reuse, R14 ;  /* 0x0000001322247219 */ /* 0x081fe4000000120e */
[----:B------:R-:W-:-:S02]  /*0f30*/  SHF.L.U32 R4, R4, R19, RZ ;  /* 0x0000001304047219 */ /* 0x000fc400000006ff */
[-C--:B------:R-:W-:Y:S02]  /*0f40*/  SHF.R.U32.HI R14, RZ, R19.reuse, R14 ;  /* 0x00000013ff0e7219 */ /* 0x080fe4000001160e */
[----:B------:R-:W-:Y:S01]  /*0f50*/  SHF.L.U32 R18, R18, R19, RZ ;  /* 0x0000001312127219 */ /* 0x000fe200000006ff */
[----:B------:R-:W0:Y:S01]  /*0f60*/  LDC R31, c[0x0][0x638] ;  /* 0x00018e00ff1f7b82 */ /* 0x000e220000000800 */
[----:B------:R-:W-:Y:S01]  /*0f70*/  LOP3.LUT R19, RZ, R4, RZ, 0x33, !PT ;  /* 0x00000004ff137212 */ /* 0x000fe200078e33ff */
[----:B------:R-:W-:Y:S02]  /*0f80*/  IMAD.MOV.U32 R4, RZ, RZ, R36 ;  /* 0x000000ffff047224 */ /* 0x000fe400078e0024 */
[----:B---3--:R-:W-:-:S04]  /*0f90*/  IMAD.MOV.U32 R5, RZ, RZ, R14 ;  /* 0x000000ffff057224 */ /* 0x008fc800078e000e */
[----:B------:R-:W3:Y:S01]  /*0fa0*/  LDC R30, c[0x0][0x610] ;  /* 0x00018400ff1e7b82 */ /* 0x000ee20000000800 */
[----:B----4-:R-:W-:Y:S05]  /*0fb0*/  @!P0 BRA `(.L_x_12) ;  /* 0x0000000000288947 */ /* 0x010fea0003800000 */
[----:B------:R-:W4:Y:S02]  /*0fc0*/  LDC R17, c[0x0][0x64c] ;  /* 0x00019300ff117b82 */ /* 0x000f240000000800 */
[----:B----4-:R-:W-:-:S05]  /*0fd0*/  IADD3 R17, P0, R36, R17, RZ ;  /* 0x0000001124117210 */ /* 0x010fca0007f1e0ff */
        /* <DEDUP_REMOVED lines=8> */
.L_x_12:
[----:B-1----:R-:W-:Y:S01]  /*1060*/  SHF.R.U64 R4, R4, R27, R5 ;  /* 0x0000001b04047219 */ /* 0x002fe20000001205 */
[----:B--2---:R-:W-:Y:S01]  /*1070*/  VIADD R5, R25, 0xffffffff ;  /* 0xffffffff19057836 */ /* 0x004fe20000000000 */
[----:B------:R-:W-:Y:S01]  /*1080*/  LOP3.LUT R19, R34, R19, RZ, 0xc0, !PT ;  /* 0x0000001322137212 */ /* 0x000fe200078ec0ff */
[----:B------:R-:W-:Y:S02]  /*1090*/  IMAD.MOV R22, RZ, RZ, -R22 ;  /* 0x000000ffff167224 */ /* 0x000fe400078e0a16 */
[----:B------:R-:W-:Y:S01]  /*10a0*/  IMAD.MOV R14, RZ, RZ, -R4 ;  /* 0x000000ffff0e7224 */ /* 0x000fe200078e0a04 */
[----:B------:R-:W-:Y:S01]  /*10b0*/  LOP3.LUT R5, R26, R5, RZ, 0xc0, !PT ;  /* 0x000000051a057212 */ /* 0x000fe200078ec0ff */
[----:B------:R-:W-:Y:S02]  /*10c0*/  IMAD R19, R18, R4, R19 ;  /* 0x0000000412137224 */ /* 0x000fe400078e0213 */
[----:B------:R-:W-:Y:S02]  /*10d0*/  @P2 IMAD R6, R24, R22, R21 ;  /* 0x0000001618062224 */ /* 0x000fe400078e0215 */
[----:B0-----:R-:W-:-:S02]  /*10e0*/  IMAD R4, R14, R31, R36 ;  /* 0x0000001f0e047224 */ /* 0x001fc400078e0224 */
[----:B---3--:R-:W-:Y:S02]  /*10f0*/  IMAD R6, R19, R30, R6 ;  /* 0x0000001e13067224 */ /* 0x008fe400078e0206 */
[----:B------:R-:W-:Y:S02]  /*1100*/  IMAD R15, R4, R25, R5 ;  /* 0x00000019040f7224 */ /* 0x000fe400078e0205 */
[----:B------:R-:W-:Y:S02]  /*1110*/  IMAD.MOV.U32 R16, RZ, RZ, 0x1 ;  /* 0x00000001ff107424 */ /* 0x000fe400078e00ff */
[----:B------:R-:W-:Y:S01]  /*1120*/  IMAD.MOV.U32 R4, RZ, RZ, R32 ;  /* 0x000000ffff047224 */ /* 0x000fe200078e0020 */
[----:B------:R-:W-:Y:S02]  /*1130*/  SEL R5, R15, R6, !P2 ;  /* 0x000000060f057207 */ /* 0x000fe40005000000 */
[----:B------:R-:W-:-:S07]  /*1140*/  SEL R6, R6, R15, !P2 ;  /* 0x0000000f06067207 */ /* 0x000fce0005000000 */
.L_x_10:
[----:B------:R-:W-:Y:S05]  /*1150*/  @!P3 BRA `(.L_x_13) ;  /* 0x0000006c0030b947 */ /* 0x000fea0003800000 */
[----:B------:R-:W-:-:S13]  /*1160*/  ISETP.GT.U32.AND P0, PT, R33, 0x1, PT ;  /* 0x000000012100780c */ /* 0x000fda0003f04070 */
[----:B------:R-:W-:Y:S05]  /*1170*/  @P0 EXIT ;  /* 0x000000000000094d */ /* 0x000fea0003800000 */
.L_x_14:
[----:B------:R-:W-:-:S08]  /*1180*/  NOP ;  /* 0x0000000000007918 */ /* 0x000fd00000000000 */
[----:B------:R-:W0:Y:S02]  /*1190*/  USETMAXREG.TRY_ALLOC.CTAPOOL UP0, 0xe8 ;  /* 0x000000e8000079c8 */ /* 0x000e240008000600 */
[----:B0-----:R-:W-:-:S13]  /*11a0*/  PLOP3.LUT P0, PT, PT, PT, UP0, 0x80, 0x0 ;  /* 0x000000000000781c */ /* 0x001fda0003f0f008 */
[----:B------:R-:W-:Y:S05]  /*11b0*/  @!P0 BRA `(.L_x_14) ;  /* 0xfffffffc00f08947 */ /* 0x000fea000383ffff */
[----:B------:R-:W-:-:S13]  /*11c0*/  LOP3.LUT P0, RZ, R16, 0xff, RZ, 0xc0, !PT ;  /* 0x000000ff10ff7812 */ /* 0x000fda000780c0ff */
[----:B------:R-:W-:Y:S05]  /*11d0*/  @!P0 EXIT ;  /* 0x000000000000894d */ /* 0x000fea0003800000 */
[----:B------:R-:W0:Y:S01]  /*11e0*/  S2UR UR6, SR_CgaCtaId ;  /* 0x00000000000679c3 */ /* 0x000e220000008800 */
[----:B------:R-:W-:Y:S01]  /*11f0*/  SHF.R.S32.HI R14, RZ, 0x1f, R11 ;  /* 0x0000001fff0e7819 */ /* 0x000fe2000001140b */
[----:B------:R-:W-:Y:S01]  /*1200*/  UIADD3 UR7, UR15, -0x1, URZ ;  /* 0xffffffff0f077890 */ /* 0x000fe2000fffe03f */
[----:B------:R-:W-:Y:S01]  /*1210*/  LOP3.LUT R146, R7, 0x1, RZ, 0xfc, !PT ;  /* 0x0000000107927812 */ /* 0x000fe200078efcff */
[----:B------:R-:W-:Y:S01]  /*1220*/  UMOV UR12, 0x400 ;  /* 0x00000400000c7882 */ /* 0x000fe20000000000 */
[CC--:B------:R-:W-:Y:S01]  /*1230*/  LEA.HI R13, R14.reuse, R11.reuse, RZ, 0x2 ;  /* 0x0000000b0e0d7211 */ /* 0x0c0fe200078f10ff */
[----:B------:R-:W-:Y:S01]  /*1240*/  UISETP.LT.AND UP0, UPT, UR13, 0x1, UPT ;  /* 0x000000010d00788c */ /* 0x000fe2000bf01270 */
[----:B------:R-:W-:Y:S01]  /*1250*/  LEA.HI R17, R14, R11, RZ, 0x5 ;  /* 0x0000000b0e117211 */ /* 0x000fe200078f28ff */
[----:B------:R-:W-:Y:S01]  /*1260*/  USHF.L.U32 UR21, UR13, 0x1, URZ ;  /* 0x000000010d157899 */ /* 0x000fe2000800063f */
[--C-:B------:R-:W-:Y:S01]  /*1270*/  SHF.R.S32.HI R15, RZ, 0x2, R13.reuse ;  /* 0x00000002ff0f7819 */ /* 0x100fe2000001140d */
[----:B------:R-:W-:Y:S01]  /*1280*/  USEL UR14, UR13, 0x1, UP0 ;  /* 0x000000010d0e7887 */ /* 0x000fe20008000000 */
[----:B------:R-:W-:Y:S01]  /*1290*/  SHF.R.S32.HI R16, RZ, 0x1f, R13 ;  /* 0x0000001fff107819 */ /* 0x000fe2000001140d */
[----:B------:R-:W-:Y:S01]  /*12a0*/  UISETP.NE.AND UP0, UPT, UR7, URZ, UPT ;  /* 0x0000003f0700728c */ /* 0x000fe2000bf05270 */
[----:B------:R-:W-:Y:S01]  /*12b0*/  SHF.R.S32.HI R17, RZ, 0x5, R17 ;  /* 0x00000005ff117819 */ /* 0x000fe20000011411 */
[----:B------:R-:W-:Y:S01]  /*12c0*/  UIADD3 UR14, -UR14, UR13, URZ ;  /* 0x0000000d0e0e7290 */ /* 0x000fe2000fffe13f */
[----:B------:R-:W-:-:S04]  /*12d0*/  LEA.HI R16, R16, R15, RZ, 0x3 ;  /* 0x0000000f10107211 */ /* 0x000fc800078f18ff */
[----:B------:R-:W-:Y:S01]  /*12e0*/  LOP3.LUT R16, R16, 0xfffffff8, RZ, 0xc0, !PT ;  /* 0xfffffff810107812 */ /* 0x000fe200078ec0ff */
[----:B0-----:R-:W-:-:S04]  /*12f0*/  ULEA UR12, UR6, UR12, 0x18 ;  /* 0x0000000c060c7291 */ /* 0x001fc8000f8ec03f */
[----:B------:R-:W-:Y:S01]  /*1300*/  IMAD.IADD R14, R15, 0x1, -R16 ;  /* 0x000000010f0e7824 */ /* 0x000fe200078e0a10 */
[----:B------:R-:W-:Y:S01]  /*1310*/  USHF.L.U32 UR6, UR7, 0x3, URZ ;  /* 0x0000000307067899 */ /* 0x000fe2000800063f */
[----:B------:R-:W-:Y:S01]  /*1320*/  LOP3.LUT R16, R13, 0xfffffffc, RZ, 0xc0, !PT ;  /* 0xfffffffc0d107812 */ /* 0x000fe200078ec0ff */
[----:B------:R-:W-:Y:S01]  /*1330*/  USEL UR7, URZ, 0x1, UP0 ;  /* 0x000000013f077887 */ /* 0x000fe20008000000 */
[--C-:B------:R-:W-:Y:S01]  /*1340*/  IMAD R13, R17, -0x10, -R14.reuse ;  /* 0xfffffff0110d7824 */ /* 0x100fe200078e0a0e */
[----:B------:R-:W-:Y:S01]  /*1350*/  ULOP3.LUT UR6, UR6, 0x8, URZ, 0xc0, !UPT ;  /* 0x0000000806067892 */ /* 0x000fe2000f8ec03f */
[----:B------:R-:W-:Y:S01]  /*1360*/  SHF.R.S32.HI R15, RZ, 0x1f, R14 ;  /* 0x0000001fff0f7819 */ /* 0x000fe2000001140e */
[----:B------:R-:W-:Y:S01]  /*1370*/  UIADD3 UR22, UR12, 0x60, URZ ;  /* 0x000000600c167890 */ /* 0x000fe2000fffe03f */
[----:B------:R-:W-:Y:S01]  /*1380*/  IMAD.IADD R11, R11, 0x1, -R16 ;  /* 0x000000010b0b7824 */ /* 0x000fe200078e0a10 */
[----:B------:R-:W-:Y:S01]  /*1390*/  ULOP3.LUT UR23, UR6, 0x8, URZ, 0x3c, !UPT ;  /* 0x0000000806177892 */ /* 0x000fe2000f8e3c3f */
[----:B------:R-:W-:Y:S01]  /*13a0*/  IMAD.U32 R148, RZ, RZ, UR7 ;  /* 0x00000007ff947e24 */ /* 0x000fe2000f8e00ff */
[----:B------:R-:W-:Y:S01]  /*13b0*/  ULOP3.LUT UR16, UR6, 0x18, URZ, 0x3c, !UPT ;  /* 0x0000001806107892 */ /* 0x000fe2000f8e3c3f */
[----:B------:R-:W-:Y:S01]  /*13c0*/  IMAD.WIDE R14, R17, 0x10, R14 ;  /* 0x00000010110e7825 */ /* 0x000fe200078e020e */
[----:B------:R-:W-:Y:S01]  /*13d0*/  ULEA UR15, UR15, UR22, 0x3 ;  /* 0x000000160f0f7291 */ /* 0x000fe2000f8e183f */
[----:B------:R-:W-:-:S02]  /*13e0*/  ULDC UR6, c[0x0][0x284] ;  /* 0x0000a10000067ab9 */ /* 0x000fc40000000800 */
[----:B------:R-:W-:-:S09]  /*13f0*/  VIADD R13, R13, UR6 ;  /* 0x000000060d0d7c36 */ /* 0x000fd20008000000 */
.L_x_169:
[----:B------:R-:W-:Y:S01]  /*1400*/  SHF.L.U32 R16, R148, 0x1f, RZ ;  /* 0x0000001f94107819 */ /* 0x000fe200000006ff */
[----:B------:R-:W0:Y:S01]  /*1410*/  LDC R17, c[0x0][0x28c] ;  /* 0x0000a300ff117b82 */ /* 0x000e220000000800 */
[----:B------:R-:W-:Y:S01]  /*1420*/  UMOV UR6, URZ ;  /* 0x0000003f00067c82 */ /* 0x000fe20008000000 */
[----:B------:R-:W-:Y:S01]  /*1430*/  UMOV UR17, UR4 ;  /* 0x0000000400117c82 */ /* 0x000fe20008000000 */
[----:B-1----:R-:W1:Y:S01]  /*1440*/  SYNCS.PHASECHK.TRANS64.TRYWAIT P0, [UR15+-0x8], R16 ;  /* 0xfffff810ff0075a7 */ /* 0x002e62000800014f */
[----:B0-----:R-:W-:Y:S01]  /*1450*/  ISETP.GE.AND P1, PT, R17, 0x1, PT ;  /* 0x000000011100780c */ /* 0x001fe20003f26270 */
[----:B-1-34-:R-:W-:-:S12]  /*1460*/  @!P0 BRA `(.L_x_15) ;  /* 0x0000007800748947 */ /* 0x01afd80003800000 */
.L_x_192:
[----:B------:R-:W-:Y:S01]  /*1470*/  UMOV UR7, URZ ;  /* 0x0000003f00077c82 */ /* 0x000fe20008000000 */
[----:B------:R-:W-:Y:S01]  /*1480*/  UMOV UR8, URZ ;  /* 0x0000003f00087c82 */ /* 0x000fe20008000000 */
[----:B------:R-:W-:Y:S02]  /*1490*/  CS2R R22, SRZ ;  /* 0x0000000000167805 */ /* 0x000fe4000001ff00 */
[----:B------:R-:W-:Y:S02]  /*14a0*/  CS2R R20, SRZ ;  /* 0x0000000000147805 */ /* 0x000fe4000001ff00 */
[----:B------:R-:W-:Y:S02]  /*14b0*/  CS2R R88, SRZ ;  /* 0x0000000000587805 */ /* 0x000fe4000001ff00 */
[----:B------:R-:W-:Y:S02]  /*14c0*/  CS2R R90, SRZ ;  /* 0x00000000005a7805 */ /* 0x000fe4000001ff00 */
[----:B------:R-:W-:-:S02]  /*14d0*/  CS2R R92, SRZ ;  /* 0x00000000005c7805 */ /* 0x000fc4000001ff00 */
[----:B------:R-:W-:Y:S02]  /*14e0*/  CS2R R94, SRZ ;  /* 0x00000000005e7805 */ /* 0x000fe4000001ff00 */
        /* <DEDUP_REMOVED lines=24> */
[----:B------:R-:W-:Y:S01]  /*1670*/  CS2R R144, SRZ ;  /* 0x0000000000907805 */ /* 0x000fe2000001ff00 */
[----:B------:R-:W-:Y:S01]  /*1680*/  IMAD.MOV.U32 R147, RZ, RZ, RZ ;  /* 0x000000ffff937224 */ /* 0x000fe200078e00ff */
[----:B------:R-:W-:Y:S01]  /*1690*/  CS2R R24, SRZ ;  /* 0x0000000000187805 */ /* 0x000fe2000001ff00 */
[----:B------:R-:W-:Y:S01]  /*16a0*/  IMAD.MOV.U32 R149, RZ, RZ, RZ ;  /* 0x000000ffff957224 */ /* 0x000fe200078e00ff */
[----:B------:R-:W-:Y:S01]  /*16b0*/  CS2R R26, SRZ ;  /* 0x00000000001a7805 */ /* 0x000fe2000001ff00 */
[----:B------:R-:W-:Y:S01]  /*16c0*/  IMAD.U32 R19, RZ, RZ, UR5 ;  /* 0x00000005ff137e24 */ /* 0x000fe2000f8e00ff */
        /* <DEDUP_REMOVED lines=29> */
[----:B------:R-:W-:Y:S01]  /*18a0*/  CS2R R86, SRZ ;  /* 0x0000000000567805 */ /* 0x000fe2000001ff00 */
[----:B------:R-:W-:Y:S06]  /*18b0*/  @!P1 BRA `(.L_x_16) ;  /* 0x0000000800289947 */ /* 0x000fec0003800000 */
[----:B------:R-:W-:-:S13]  /*18c0*/  ISETP.NE.AND P1, PT, R146, 0x3, PT ;  /* 0x000000039200780c */ /* 0x000fda0003f25270 */
[----:B------:R-:W-:Y:S05]  /*18d0*/  @!P1 BRA `(.L_x_17) ;  /* 0x0000000000049947 */ /* 0x000fea0003800000 */
[----:B------:R-:W-:Y:S01]  /*18e0*/  BPT.TRAP 0x1 ;  /* 0x000000040000795c */ /* 0x000fe20000300000 */
.L_x_17:
[----:B------:R-:W-:Y:S01]  /*18f0*/  ULEA UR6, UR4, UR12, 0x3 ;  /* 0x0000000c04067291 */ /* 0x000fe2000f8e183f */
[----:B0-----:R-:W-:-:S05]  /*1900*/  IMAD.U32 R16, RZ, RZ, UR5 ;  /* 0x00000005ff107e24 */ /* 0x001fca000f8e00ff */
[----:B------:R-:W-:-:S04]  /*1910*/  SHF.L.U32 R16, R16, 0x1f, RZ ;  /* 0x0000001f10107819 */ /* 0x000fc800000006ff */
[----:B------:R0:W1:Y:S01]  /*1920*/  SYNCS.PHASECHK.TRANS64.TRYWAIT P0, [UR6], R16 ;  /* 0x00000010ff0075a7 */ /* 0x0000620008000146 */
[----:B------:R-:W-:Y:S05]  /*1930*/  @!P1 BRA `(.L_x_18) ;  /* 0x0000000000049947 */ /* 0x000fea0003800000 */
[----:B------:R-:W-:Y:S01]  /*1940*/  BPT.TRAP 0x1 ;  /* 0x000000040000795c */ /* 0x000fe20000300000 */
.L_x_18:
[----:B-1----:R-:W-:Y:S05]  /*1950*/  @P0 BRA `(.L_x_19) ;  /* 0x0000000000080947 */ /* 0x002fea0003800000 */
[----:B------:R-:W1:Y:S02]  /*1960*/  SYNCS.PHASECHK.TRANS64.TRYWAIT P0, [UR6], R16 ;  /* 0x00000010ff0075a7 */ /* 0x000e640008000146 */
[----:B-1----:R-:W-:Y:S05]  /*1970*/  @!P0 BRA `(.L_x_20) ;  /* 0x0000007400488947 */ /* 0x002fea0003800000 */
.L_x_19:
[----:B------:R-:W-:Y:S01]  /*1980*/  UIADD3 UR7, UR12, 0x2980, URZ ;  /* 0x000029800c077890 */ /* 0x000fe2000fffe03f */
[----:B------:R-:W-:Y:S01]  /*1990*/  WARPGROUP.ARRIVE ;  /* 0x00000000000079c5 */ /* 0x000fe20000000000 */
[----:B------:R-:W-:Y:S01]  /*19a0*/  UIADD3 UR6, UR12, 0x180, URZ ;  /* 0x000001800c067890 */ /* 0x000fe2000fffe03f */
[----:B------:R-:W-:Y:S01]  /*19b0*/  CS2R R22, SRZ ;  /* 0x0000000000167805 */ /* 0x000fe2000001ff00 */
[----:B------:R-:W-:Y:S01]  /*19c0*/  USHF.R.U32.HI UR7, URZ, 0x4, UR7 ;  /* 0x000000043f077899 */ /* 0x000fe20008011607 */
[----:B------:R-:W-:Y:S01]  /*19d0*/  CS2R R20, SRZ ;  /* 0x0000000000147805 */ /* 0x000fe2000001ff00 */
[----:B------:R-:W-:Y:S01]  /*19e0*/  USHF.R.U32.HI UR6, URZ, 0x4, UR6 ;  /* 0x000000043f067899 */ /* 0x000fe20008011606 */
[----:B------:R-:W-:Y:S01]  /*19f0*/  CS2R R88, SRZ ;  /* 0x0000000000587805 */ /* 0x000fe2000001ff00 */
[----:B------:R-:W-:Y:S01]  /*1a00*/  ULOP3.LUT UR7, UR7, 0x3fff, URZ, 0xc0, !UPT ;  /* 0x00003fff07077892 */ /* 0x000fe2000f8ec03f */
[----:B------:R-:W-:Y:S01]  /*1a10*/  CS2R R90, SRZ ;  /* 0x00000000005a7805 */ /* 0x000fe2000001ff00 */
[----:B------:R-:W-:Y:S01]  /*1a20*/  ULOP3.LUT UR6, UR6, 0x3fff, URZ, 0xc0, !UPT ;  /* 0x00003fff06067892 */ /* 0x000fe2000f8ec03f */
[----:B------:R-:W-:Y:S01]  /*1a30*/  CS2R R92, SRZ ;  /* 0x00000000005c7805 */ /* 0x000fe2000001ff00 */
[----:B------:R-:W-:Y:S01]  /*1a40*/  ULOP3.LUT UR7, UR7, 0x10000, URZ, 0xfc, !UPT ;  /* 0x0001000007077892 */ /* 0x000fe2000f8efc3f */
[----:B------:R-:W-:Y:S01]  /*1a50*/  CS2R R94, SRZ ;  /* 0x00000000005e7805 */ /* 0x000fe2000001ff00 */
[----:B------:R-:W-:Y:S01]  /*1a60*/  ULOP3.LUT UR6, UR6, 0x10000, URZ, 0xfc, !UPT ;  /* 0x0001000006067892 */ /* 0x000fe2000f8efc3f */
[----:B------:R-:W-:Y:S01]  /*1a70*/  CS2R R96, SRZ ;  /* 0x0000000000607805 */ /* 0x000fe2000001ff00 */
[----:B------:R-:W-:Y:S01]  /*1a80*/  ULEA UR10, UR4, UR7, 0x8 ;  /* 0x00000007040a7291 */ /* 0x000fe2000f8e403f */
[----:B------:R-:W-:Y:S01]  /*1a90*/  CS2R R98, SRZ ;  /* 0x0000000000627805 */ /* 0x000fe2000001ff00 */
[----:B------:R-:W-:Y:S01]  /*1aa0*/  ULEA UR8, UR4, UR6, 0x7 ;  /* 0x0000000604087291 */ /* 0x000fe2000f8e383f */
[----:B------:R-:W-:Y:S01]  /*1ab0*/  CS2R R100, SRZ ;  /* 0x0000000000647805 */ /* 0x000fe2000001ff00 */
[----:B------:R-:W-:Y:S01]  /*1ac0*/  ULDC UR7, c[0x0][0x50c] ;  /* 0x0001430000077ab9 */ /* 0x000fe20000000800 */
[----:B------:R-:W-:Y:S01]  /*1ad0*/  UMOV UR9, 0xc0000010 ;  /* 0xc000001000097882 */ /* 0x000fe20000000000 */
[----:B------:R-:W-:Y:S01]  /*1ae0*/  UISETP.NE.AND UP0, UPT, UR7, 0x1, UPT ;  /* 0x000000010700788c */ /* 0x000fe2000bf05270 */
[----:B------:R-:W-:Y:S01]  /*1af0*/  CS2R R102, SRZ ;  /* 0x0000000000667805 */ /* 0x000fe2000001ff00 */
[----:B------:R-:W-:Y:S01]  /*1b00*/  UMOV UR11, 0xc0000010 ;  /* 0xc0000010000b7882 */ /* 0x000fe20000000000 */
[----:B------:R-:W-:Y:S01]  /*1b10*/  UMOV UR6, 0x1 ;  /* 0x0000000100067882 */ /* 0x000fe20000000000 */
[----:B------:R-:W-:Y:S01]  /*1b20*/  USEL UR7, URZ, 0x1, UP0 ;  /* 0x000000013f077887 */ /* 0x000fe20008000000 */
[----:B------:R-:W-:Y:S01]  /*1b30*/  QGMMA.64x128x32.F32.E4M3.E4M3 R24, gdesc[UR8], RZ, !UPT, gsb0 ;  /* 0x01e00000081879f3 */ /* 0x000fe2000c0008ff */
[----:B------:R-:W-:-:S02]  /*1b40*/  CS2R R104, SRZ ;  /* 0x0000000000687805 */ /* 0x000fc4000001ff00 */
[----:B------:R-:W-:Y:S02]  /*1b50*/  CS2R R106, SRZ ;  /* 0x00000000006a7805 */ /* 0x000fe4000001ff00 */
[----:B------:R-:W-:Y:S02]  /*1b60*/  CS2R R108, SRZ ;  /* 0x00000000006c7805 */ /* 0x000fe4000001ff00 */
[----:B------:R-:W-:Y:S02]  /*1b70*/  CS2R R110, SRZ ;  /* 0x00000000006e7805 */ /* 0x000fe4000001ff00 */
[----:B------:R-:W-:Y:S02]  /*1b80*/  ISETP.NE.AND P0, PT, RZ, UR7, PT ;  /* 0x00000007ff007c0c */ /* 0x000fe4000bf05270 */
        /* <DEDUP_REMOVED lines=16> */
[----:B------:R-:W-:Y:S01]  /*1c90*/  CS2R R144, SRZ ;  /* 0x0000000000907805 */ /* 0x000fe2000001ff00 */
[----:B------:R-:W-:Y:S02]  /*1ca0*/  IMAD.MOV.U32 R147, RZ, RZ, RZ ;  /* 0x000000ffff937224 */ /* 0x000fe400078e00ff */
[----:B------:R-:W-:Y:S01]  /*1cb0*/  IMAD.MOV.U32 R149, RZ, RZ, RZ ;  /* 0x000000ffff957224 */ /* 0x000fe200078e00ff */
[----:B------:R-:W-:Y:S06]  /*1cc0*/  @!P0 BRA `(.L_x_21) ;  /* 0x0000000400088947 */ /* 0x000fec0003800000 */
[----:B------:R-:W-:Y:S02]  /*1cd0*/  WARPGROUP.DEPBAR.LE gsb0, 0x0 ;  /* 0x00008000000079c5 */ /* 0x000fe40000010000 */
[----:B------:R-:W-:-:S01]  /*1ce0*/  FADD R149, RZ, R24 ;  /* 0x00000018ff957221 */ /* 0x000fc20000000000 */
[----:B------:R-:W-:Y:S01]  /*1cf0*/  FADD R144, RZ, R25 ;  /* 0x00000019ff907221 */ /* 0x000fe20000000000 */
        /* <DEDUP_REMOVED lines=62> */
[----:B------:R-:W-:-:S06]  /*20e0*/  UMOV UR6, URZ ;  /* 0x0000003f00067c82 */ /* 0x000fcc0008000000 */
.L_x_21:
[----:B------:R-:W-:-:S04]  /*20f0*/  UIADD3 UR17, UR4, 0x1, URZ ;  /* 0x0000000104117890 */ /* 0x000fc8000fffe03f */
[----:B------:R-:W-:-:S04]  /*2100*/  UISETP.NE.AND UP0, UPT, UR17, 0x5, UPT ;  /* 0x000000051100788c */ /* 0x000fc8000bf05270 */
[----:B------:R-:W-:Y:S02]  /*2110*/  USEL UR8, URZ, 0x1, UP0 ;  /* 0x000000013f087887 */ /* 0x000fe40008000000 */
[----:B------:R-:W-:Y:S02]  /*2120*/  USEL UR17, UR17, URZ, UP0 ;  /* 0x0000003f11117287 */ /* 0x000fe40008000000 */
[----:B------:R-:W-:-:S06]  /*2130*/  ULOP3.LUT UR8, UR5, UR8, URZ, 0x3c, !UPT ;  /* 0x0000000805087292 */ /* 0x000fcc000f8e3c3f */
[----:B------:R-:W-:Y:S01]  /*2140*/  IMAD.U32 R19, RZ, RZ, UR8 ;  /* 0x00000008ff137e24 */ /* 0x000fe2000f8e00ff */
[----:B------:R-:W-:-:S06]  /*2150*/  UMOV UR8, 0x1 ;  /* 0x0000000100087882 */ /* 0x000fcc0000000000 */
.L_x_16:
[----:B------:R-:W-:-:S06]  /*2160*/  UISETP.GE.AND UP0, UPT, UR14, 0x1, UPT ;  /* 0x000000010e00788c */ /* 0x000fcc000bf06270 */
[----:B------:R-:W-:-:S13]  /*2170*/  PLOP3.LUT P0, PT, PT, PT, UP0, 0x80, 0x0 ;  /* 0x000000000000781c */ /* 0x000fda0003f0f008 */
[----:B------:R-:W-:Y:S05]  /*2180*/  @!P0 BRA `(.L_x_22) ;  /* 0x0000000400f08947 */ /* 0x000fea0003800000 */
[----:B01----:R-:W-:Y:S01]  /*2190*/  IMAD.U32 R16, RZ, RZ, UR14 ;  /* 0x0000000eff107e24 */ /* 0x003fe2000f8e00ff */
[----:B------:R-:W-:Y:S01]  /*21a0*/  UMOV UR20, UR4 ;  /* 0x0000000400147c82 */ /* 0x000fe20008000000 */
[----:B------:R-:W-:-:S05]  /*21b0*/  ULDC UR24, c[0x0][0x50c] ;  /* 0x0001430000187ab9 */ /* 0x000fca0000000800 */
.L_x_30:
[----:B------:R-:W-:-:S13]  /*21c0*/  ISETP.NE.AND P1, PT, R146, 0x3, PT ;  /* 0x000000039200780c */ /* 0x000fda0003f25270 */
[----:B01----:R-:W-:Y:S05]  /*21d0*/  @!P1 BRA `(.L_x_23) ;  /* 0x0000000000049947 */ /* 0x003fea0003800000 */
[----:B------:R-:W-:Y:S01]  /*21e0*/  BPT.TRAP 0x1 ;  /* 0x000000040000795c */ /* 0x000fe20000300000 */
.L_x_23:
[----:B------:R-:W-:Y:S01]  /*21f0*/  ULEA UR9, UR17, UR12, 0x3 ;  /* 0x0000000c11097291 */ /* 0x000fe2000f8e183f */
[----:B------:R-:W-:-:S08]  /*2200*/  SHF.L.U32 R17, R19, 0x1f, RZ ;  /* 0x0000001f13117819 */ /* 0x000fd000000006ff */
[----:B------:R0:W1:Y:S01]  /*2210*/  SYNCS.PHASECHK.TRANS64.TRYWAIT P0, [UR9], R17 ;  /* 0x00000011ff0075a7 */ /* 0x0000620008000149 */
[----:B------:R-:W-:Y:S05]  /*2220*/  @!P1 BRA `(.L_x_24) ;  /* 0x0000000000049947 */ /* 0x000fea0003800000 */
[----:B------:R-:W-:Y:S01]  /*2230*/  BPT.TRAP 0x1 ;  /* 0x000000040000795c */ /* 0x000fe20000300000 */
.L_x_24:
[----:B-1----:R-:W-:Y:S05]  /*2240*/  @P0 BRA `(.L_x_25) ;  /* 0x0000000000080947 */ /* 0x002fea0003800000 */
[----:B------:R-:W1:Y:S02]  /*2250*/  SYNCS.PHASECHK.TRANS64.TRYWAIT P0, [UR9], R17 ;  /* 0x00000011ff0075a7 */ /* 0x000e640008000149 */
[----:B-1----:R-:W-:Y:S05]  /*2260*/  @!P0 BRA `(.L_x_26) ;  /* 0x0000006c00248947 */ /* 0x002fea0003800000 */
.L_x_25:
[----:B------:R-:W-:Y:S01]  /*2270*/  UIADD3 UR9, UR12, 0x180, URZ ;  /* 0x000001800c097890 */ /* 0x000fe2000fffe03f */
[----:B------:R-:W-:Y:S01]  /*2280*/  WARPGROUP.ARRIVE ;  /* 0x00000000000079c5 */ /* 0x000fe20000000000 */
[----:B------:R-:W-:Y:S02]  /*2290*/  UIADD3 UR10, UR12, 0x2980, URZ ;  /* 0x000029800c0a7890 */ /* 0x000fe4000fffe03f */
[----:B------:R-:W-:Y:S02]  /*22a0*/  UISETP.NE.AND UP0, UPT, UR7, URZ, UPT ;  /* 0x0000003f0700728c */ /* 0x000fe4000bf05270 */
[----:B------:R-:W-:Y:S02]  /*22b0*/  USHF.R.U32.HI UR9, URZ, 0x4, UR9 ;  /* 0x000000043f097899 */ /* 0x000fe40008011609 */
[----:B------:R-:W-:Y:S02]  /*22c0*/  USHF.R.U32.HI UR10, URZ, 0x4, UR10 ;  /* 0x000000043f0a7899 */ /* 0x000fe4000801160a */
[----:B------:R-:W-:-:S02]  /*22d0*/  USEL UR8, UR8, URZ, !UP0 ;  /* 0x0000003f08087287 */ /* 0x000fc4000c000000 */
[----:B------:R-:W-:Y:S02]  /*22e0*/  ULOP3.LUT UR9, UR9, 0x3fff, URZ, 0xc0, !UPT ;  /* 0x00003fff09097892 */ /* 0x000fe4000f8ec03f */
[----:B------:R-:W-:Y:S02]  /*22f0*/  ULOP3.LUT UR10, UR10, 0x3fff, URZ, 0xc0, !UPT ;  /* 0x00003fff0a0a7892 */ /* 0x000fe4000f8ec03f */
[----:B------:R-:W-:Y:S02]  /*2300*/  UISETP.NE.U32.AND UP0, UPT, UR8, URZ, UPT ;  /* 0x0000003f0800728c */ /* 0x000fe4000bf05070 */
[----:B------:R-:W-:Y:S02]  /*2310*/  ULOP3.LUT UR8, UR9, 0x10000, URZ, 0xfc, !UPT ;  /* 0x0001000009087892 */ /* 0x000fe4000f8efc3f */
[----:B------:R-:W-:Y:S02]  /*2320*/  ULOP3.LUT UR10, UR10, 0x10000, URZ, 0xfc, !UPT ;  /* 0x000100000a0a7892 */ /* 0x000fe4000f8efc3f */
[----:B------:R-:W-:-:S02]  /*2330*/  ULEA UR8, UR17, UR8, 0x7 ;  /* 0x0000000811087291 */ /* 0x000fc4000f8e383f */
[----:B------:R-:W-:Y:S01]  /*2340*/  ULEA UR10, UR17, UR10, 0x8 ;  /* 0x0000000a110a7291 */ /* 0x000fe2000f8e403f */
[----:B------:R-:W-:Y:S01]  /*2350*/  UMOV UR9, 0xc0000010 ;  /* 0xc000001000097882 */ /* 0x000fe20000000000 */
[----:B------:R-:W-:Y:S01]  /*2360*/  UMOV UR11, 0xc0000010 ;  /* 0xc0000010000b7882 */ /* 0x000fe20000000000 */
[----:B------:R-:W-:-:S06]  /*2370*/  UIADD3 UR6, UR6, 0x1, URZ ;  /* 0x0000000106067890 */ /* 0x000fcc000fffe03f */
[----:B------:R-:W-:Y:S01]  /*2380*/  QGMMA.64x128x32.F32.E4M3.E4M3 R24, gdesc[UR8], R24, UP0, gsb0 ;  /* 0x01e00000081879f3 */ /* 0x000fe2000b800818 */
[----:B------:R-:W-:-:S04]  /*2390*/  UISETP.NE.AND UP0, UPT, UR6, UR24, UPT ;  /* 0x000000180600728c */ /* 0x000fc8000bf05270 */
[----:B------:R-:W-:-:S06]  /*23a0*/  USEL UR7, URZ, 0x1, UP0 ;  /* 0x000000013f077887 */ /* 0x000fcc0008000000 */
[----:B------:R-:W-:Y:S01]  /*23b0*/  ISETP.NE.AND P0, PT, RZ, UR7, PT ;  /* 0x00000007ff007c0c */ /* 0x000fe2000bf05270 */
[----:B------:R-:W-:-:S12]  /*23c0*/  WARPGROUP.DEPBAR.LE gsb0, 0x1 ;  /* 0x00008000000079c5 */ /* 0x000fd80000010100 */
[----:B------:R-:W-:Y:S05]  /*23d0*/  @!P0 BRA `(.L_x_27) ;  /* 0x0000000400088947 */ /* 0x000fea0003800000 */
[----:B------:R-:W-:Y:S02]  /*23e0*/  WARPGROUP.DEPBAR.LE gsb0, 0x0 ;  /* 0x00008000000079c5 */ /* 0x000fe40000010000 */
[----:B------:R-:W-:-:S01]  /*23f0*/  FADD R149, R24, R149 ;  /* 0x0000009518957221 */ /* 0x000fc20000000000 */
[----:B------:R-:W-:Y:S01]  /*2400*/  FADD R144, R25, R144 ;  /* 0x0000009019907221 */ /* 0x000fe20000000000 */
        /* <DEDUP_REMOVED lines=62> */
[----:B------:R-:W-:-:S06]  /*27f0*/  UMOV UR6, URZ ;  /* 0x0000003f00067c82 */ /* 0x000fcc0008000000 */
.L_x_27:
[----:B------:R-:W-:Y:S05]  /*2800*/  @!P1 BRA `(.L_x_28) ;  /* 0x0000000000049947 */ /* 0x000fea0003800000 */
[----:B------:R-:W-:Y:S01]  /*2810*/  BPT.TRAP 0x1 ;  /* 0x000000040000795c */ /* 0x000fe20000300000 */
.L_x_28:
[----:B------:R-:W-:Y:S01]  /*2820*/  ULEA UR8, UR20, UR12, 0x3 ;  /* 0x0000000c14087291 */ /* 0x000fe2000f8e183f */
[----:B------:R-:W-:-:S03]  /*2830*/  ISETP.GT.U32.AND P0, PT, R7, 0x1, PT ;  /* 0x000000010700780c */ /* 0x000fc60003f04070 */
[----:B------:R-:W-:-:S04]  /*2840*/  UIADD3 UR8, UR8, 0x28, URZ ;  /* 0x0000002808087890 */ /* 0x000fc8000fffe03f */
[----:B------:R-:W-:-:S09]  /*2850*/  UPRMT UR8, URZ, 0x654, UR8 ;  /* 0x000006543f087896 */ /* 0x000fd20008000008 */
[----:B------:R-:W-:Y:S01]  /*2860*/  SYNCS.ARRIVE.TRANS64.RED.A1T0 RZ, [UR8], RZ ;  /* 0x000000ffffff79a7 */ /* 0x000fe20008100408 */
[----:B------:R-:W-:Y:S05]  /*2870*/  @P0 BRA `(.L_x_29) ;  /* 0x0000000000040947 */ /* 0x000fea0003800000 */
[----:B------:R-:W-:Y:S01]  /*2880*/  BPT.TRAP 0x1 ;  /* 0x000000040000795c */ /* 0x000fe20000300000 */
.L_x_29:
[----:B------:R-:W-:Y:S01]  /*2890*/  UIADD3 UR17, UR17, 0x1, URZ ;  /* 0x0000000111117890 */ /* 0x000fe2000fffe03f */
[C---:B------:R-:W-:Y:S01]  /*28a0*/  ISETP.GT.AND P0, PT, R16.reuse, 0x1, PT ;  /* 0x000000011000780c */ /* 0x040fe20003f04270 */
[----:B------:R-:W-:Y:S01]  /*28b0*/  UIADD3 UR20, UR20, 0x1, URZ ;  /* 0x0000000114147890 */ /* 0x000fe2000fffe03f */
[----:B------:R-:W-:Y:S01]  /*28c0*/  VIADD R16, R16, 0xffffffff ;  /* 0xffffffff10107836 */ /* 0x000fe20000000000 */
[----:B------:R-:W-:Y:S02]  /*28d0*/  UISETP.NE.AND UP0, UPT, UR17, 0x5, UPT ;  /* 0x000000051100788c */ /* 0x000fe4000bf05270 */
[----:B------:R-:W-:Y:S02]  /*28e0*/  UISETP.NE.AND UP1, UPT, UR20, 0x5, UPT ;  /* 0x000000051400788c */ /* 0x000fe4000bf25270 */
[----:B------:R-:W-:Y:S02]  /*28f0*/  USEL UR8, URZ, 0x1, UP0 ;  /* 0x000000013f087887 */ /* 0x000fe40008000000 */
[----:B------:R-:W-:-:S02]  /*2900*/  USEL UR17, UR17, URZ, UP0 ;  /* 0x0000003f11117287 */ /* 0x000fc40008000000 */
[----:B------:R-:W-:Y:S02]  /*2910*/  USEL UR20, UR20, URZ, UP1 ;  /* 0x0000003f14147287 */ /* 0x000fe40008800000 */
[----:B------:R-:W-:Y:S01]  /*2920*/  LOP3.LUT R19, R19, UR8, RZ, 0x3c, !PT ;  /* 0x0000000813137c12 */ /* 0x000fe2000f8e3cff */
[----:B------:R-:W-:Y:S01]  /*2930*/  UMOV UR8, 0x1 ;  /* 0x0000000100087882 */ /* 0x000fe20000000000 */
[----:B------:R-:W-:Y:S08]  /*2940*/  @P0 BRA `(.L_x_30) ;  /* 0xfffffff8001c0947 */ /* 0x000ff0000383ffff */
.L_x_22:
[----:B------:R-:W-:Y:S01]  /*2950*/  UISETP.NE.AND UP0, UPT, UR6, URZ, UPT ;  /* 0x0000003f0600728c */ /* 0x000fe2000bf05270 */
[----:B01----:R-:W0:Y:S01]  /*2960*/  LDC R16, c[0x0][0x28c] ;  /* 0x0000a300ff107b82 */ /* 0x003e220000000800 */
[----:B------:R-:W-:Y:S02]  /*2970*/  IMAD.U32 R17, RZ, RZ, UR23 ;  /* 0x00000017ff117e24 */ /* 0x000fe4000f8e00ff */
[----:B------:R-:W-:-:S06]  /*2980*/  USEL UR6, URZ, 0x1, !UP0 ;  /* 0x000000013f067887 */ /* 0x000fcc000c000000 */
[----:B------:R-:W-:-:S13]  /*2990*/  ISETP.NE.AND P0, PT, RZ, UR6, PT ;  /* 0x00000006ff007c0c */ /* 0x000fda000bf05270 */
[----:B------:R-:W-:Y:S05]  /*29a0*/  @!P0 BRA `(.L_x_31) ;  /* 0x0000000400048947 */ /* 0x000fea0003800000 */
[----:B------:R-:W-:Y:S02]  /*29b0*/  WARPGROUP.DEPBAR.LE gsb0, 0x0 ;  /* 0x00008000000079c5 */ /* 0x000fe40000010000 */
[----:B------:R-:W-:Y:S01]  /*29c0*/  FADD R149, R24, R149 ;  /* 0x0000009518957221 */ /* 0x000fe20000000000 */
        /* <DEDUP_REMOVED lines=62> */
[----:B------:R-:W-:-:S07]  /*2db0*/  FADD R22, R22, R87 ;  /* 0x0000005716167221 */ /* 0x000fce0000000000 */
.L_x_31:
[----:B0-----:R-:W-:Y:S01]  /*2dc0*/  ISETP.GE.AND P0, PT, R16, 0x1, PT ;  /* 0x000000011000780c */ /* 0x001fe20003f06270 */
[----:B------:R0:W-:Y:S01]  /*2dd0*/  SYNCS.ARRIVE.TRANS64.A1T0 RZ, [R17+UR22], RZ ;  /* 0x000000ff11ff79a7 */ /* 0x0001e20008100016 */
[----:B------:R-:W-:-:S11]  /*2de0*/  WARPGROUP.DEPBAR.LE gsb0, 0x0 ;  /* 0x00008000000079c5 */ /* 0x000fd60000010000 */
[----:B------:R-:W-:Y:S05]  /*2df0*/  @!P0 BRA `(.L_x_32) ;  /* 0x0000000000388947 */ /* 0x000fea0003800000 */
[----:B------:R-:W-:-:S13]  /*2e00*/  ISETP.NE.AND P0, PT, R146, 0x3, PT ;  /* 0x000000039200780c */ /* 0x000fda0003f05270 */
[----:B------:R-:W-:Y:S05]  /*2e10*/  @!P0 BRA `(.L_x_33) ;  /* 0x0000000000048947 */ /* 0x000fea0003800000 */
[----:B------:R-:W-:Y:S01]  /*2e20*/  BPT.TRAP 0x1 ;  /* 0x000000040000795c */ /* 0x000fe20000300000 */
.L_x_33:
[----:B------:R-:W-:Y:S01]  /*2e30*/  UIADD3 UR8, UR14, UR4, URZ ;  /* 0x000000040e087290 */ /* 0x000fe2000fffe03f */
[----:B------:R-:W-:-:S03]  /*2e40*/  ISETP.GT.U32.AND P0, PT, R7, 0x1, PT ;  /* 0x000000010700780c */ /* 0x000fc60003f04070 */
[----:B------:R-:W-:-:S04]  /*2e50*/  UIMAD.WIDE.U32 UR6, UR8, -0x33333333, URZ ;  /* 0xcccccccd080678a5 */ /* 0x000fc8000f8e003f */
[----:B------:R-:W-:-:S04]  /*2e60*/  USHF.R.U32.HI UR6, URZ, 0x2, UR7 ;  /* 0x000000023f067899 */ /* 0x000fc80008011607 */
[----:B------:R-:W-:-:S04]  /*2e70*/  UIMAD UR8, UR6, -0x5, UR8 ;  /* 0xfffffffb060878a4 */ /* 0x000fc8000f8e0208 */
[----:B------:R-:W-:-:S04]  /*2e80*/  ULEA UR8, UR8, UR12, 0x3 ;  /* 0x0000000c08087291 */ /* 0x000fc8000f8e183f */
[----:B------:R-:W-:-:S04]  /*2e90*/  UIADD3 UR8, UR8, 0x28, URZ ;  /* 0x0000002808087890 */ /* 0x000fc8000fffe03f */
[----:B------:R-:W-:-:S09]  /*2ea0*/  UPRMT UR8, URZ, 0x654, UR8 ;  /* 0x000006543f087896 */ /* 0x000fd20008000008 */
[----:B------:R-:W-:Y:S01]  /*2eb0*/  SYNCS.ARRIVE.TRANS64.RED.A1T0 RZ, [UR8], RZ ;  /* 0x000000ffffff79a7 */ /* 0x000fe20008100408 */
[----:B------:R-:W-:Y:S05]  /*2ec0*/  @P0 BRA `(.L_x_32) ;  /* 0x0000000000040947 */ /* 0x000fea0003800000 */
[----:B------:R-:W-:Y:S01]  /*2ed0*/  BPT.TRAP 0x1 ;  /* 0x000000040000795c */ /* 0x000fe20000300000 */
.L_x_32:
[----:B------:R-:W-:Y:S01]  /*2ee0*/  SHF.L.U32 R16, R148, 0x1f, RZ ;  /* 0x0000001f94107819 */ /* 0x000fe200000006ff */
[----:B------:R-:W-:Y:S01]  /*2ef0*/  UIADD3 UR4, UR21, UR4, URZ ;  /* 0x0000000415047290 */ /* 0x000fe2000fffe03f */
[----:B------:R-:W1:Y:S01]  /*2f00*/  LDC R32, c[0x0][0x288] ;  /* 0x0000a200ff207b82 */ /* 0x000e620000000800 */
[----:B------:R-:W-:Y:S01]  /*2f10*/  UISETP.GE.U32.AND UP1, UPT, UR21, 0x5, UPT ;  /* 0x000000051500788c */ /* 0x000fe2000bf26070 */
[----:B------:R-:W-:Y:S01]  /*2f20*/  IMAD.SHL.U32 R26, R11, 0x2, RZ ;  /* 0x000000020b1a7824 */ /* 0x000fe200078e00ff */
[----:B------:R-:W-:Y:S02]  /*2f30*/  UISETP.GT.U32.AND UP0, UPT, UR4, 0x4, UPT ;  /* 0x000000040400788c */ /* 0x000fe4000bf04070 */
[----:B------:R-:W-:Y:S02]  /*2f40*/  UIMAD.WIDE.U32 UR6, UR4, -0x33333333, URZ ;  /* 0xcccccccd040678a5 */ /* 0x000fe4000f8e003f */
[----:B------:R-:W-:Y:S01]  /*2f50*/  UISETP.LT.U32.AND UP0, UPT, UR21, 0x5, UP0 ;  /* 0x000000051500788c */ /* 0x000fe20008701070 */
[----:B------:R-:W2:Y:S01]  /*2f60*/  SYNCS.PHASECHK.TRANS64.TRYWAIT P0, [UR15+0x8], R16 ;  /* 0x00000810ff0075a7 */ /* 0x000ea2000800014f */
[----:B------:R-:W-:Y:S01]  /*2f70*/  USHF.R.U32.HI UR6, URZ, 0x2, UR7 ;  /* 0x000000023f067899 */ /* 0x000fe20008011607 */
[----:B------:R-:W-:Y:S01]  /*2f80*/  SHF.R.S32.HI R27, RZ, 0x1f, R26 ;  /* 0x0000001fff1b7819 */ /* 0x000fe2000001141a */
[----:B------:R-:W-:-:S02]  /*2f90*/  USEL UR8, URZ, 0x1, !UP0 ;  /* 0x000000013f087887 */ /* 0x000fc4000c000000 */
[----:B------:R-:W-:Y:S02]  /*2fa0*/  UIMAD UR4, UR6, -0x5, UR4 ;  /* 0xfffffffb060478a4 */ /* 0x000fe4000f8e0204 */
[----:B------:R-:W-:-:S04]  /*2fb0*/  ULOP3.LUT UR5, UR5, UR8, URZ, 0x3c, !UPT ;  /* 0x0000000805057292 */ /* 0x000fc8000f8e3c3f */
[----:B------:R-:W-:Y:S01]  /*2fc0*/  @UP1 ULOP3.LUT UR5, UR5, 0x1, UR6, 0x78, !UPT ;  /* 0x0000000105051892 */ /* 0x000fe2000f8e7806 */
[----:B-12---:R-:W-:Y:S11]  /*2fd0*/  @!P0 BRA `(.L_x_34) ;  /* 0x0000005c00e08947 */ /* 0x006ff60003800000 */
.L_x_193:
[----:B------:R-:W-:Y:S01]  /*2fe0*/  IMAD.SHL.U32 R28, R6, 0x40, RZ ;  /* 0x00000040061c7824 */ /* 0x000fe200078e00ff */
[----:B------:R-:W-:Y:S01]  /*2ff0*/  ULDC UR8, c[0x0][0x284] ;  /* 0x0000a10000087ab9 */ /* 0x000fe20000000800 */
[----:B------:R-:W-:Y:S01]  /*3000*/  IMAD.SHL.U32 R29, R5, 0x80, RZ ;  /* 0x00000080051d7824 */ /* 0x000fe200078e00ff */
[----:B------:R-:W-:Y:S01]  /*3010*/  SHF.R.S32.HI R34, RZ, 0x1f, R4 ;  /* 0x0000001fff227819 */ /* 0x000fe20000011404 */
[----:B------:R-:W-:Y:S01]  /*3020*/  ULDC.64 UR6, c[0x0][0x5d0] ;  /* 0x0001740000067ab9 */ /* 0x000fe20000000a00 */
[----:B------:R-:W-:Y:S01]  /*3030*/  ISETP.GE.AND P0, PT, R28, UR8, PT ;  /* 0x000000081c007c0c */ /* 0x000fe2000bf06270 */
[----:B0-----:R-:W-:Y:S01]  /*3040*/  IMAD.WIDE.U32 R16, R4, UR6, R26 ;  /* 0x0000000604107c25 */ /* 0x001fe2000f8e001a */
[----:B------:R-:W-:Y:S02]  /*3050*/  SHF.R.S32.HI R33, RZ, 0x1f, R29 ;  /* 0x0000001fff217819 */ /* 0x000fe4000001141d */
[C---:B------:R-:W-:Y:S01]  /*3060*/  ISETP.GE.OR P0, PT, R29.reuse, R32, P0 ;  /* 0x000000201d00720c */ /* 0x040fe20000706670 */
[----:B------:R-:W-:Y:S01]  /*3070*/  IMAD R5, R34, UR6, RZ ;  /* 0x0000000622057c24 */ /* 0x000fe2000f8e02ff */
[----:B------:R-:W-:-:S03]  /*3080*/  IADD3 R16, P1, R29, R16, RZ ;  /* 0x000000101d107210 */ /* 0x000fc60007f3e0ff */
[----:B------:R-:W-:-:S05]  /*3090*/  IMAD R5, R4, UR7, R5 ;  /* 0x0000000704057c24 */ /* 0x000fca000f8e0205 */
[----:B------:R-:W-:-:S03]  /*30a0*/  IADD3.X R17, R33, R17, R5, P1, !PT ;  /* 0x0000001121117210 */ /* 0x000fc60000ffe405 */
[----:B------:R-:W-:Y:S05]  /*30b0*/  @P0 BRA `(.L_x_35) ;  /* 0x0000004400b80947 */ /* 0x000fea0003800000 */
[----:B------:R-:W0:Y:S01]  /*30c0*/  LDC.64 R30, c[0x0][0x5c8] ;  /* 0x00017200ff1e7b82 */ /* 0x000e220000000a00 */
[----:B------:R-:W-:Y:S01]  /*30d0*/  IMAD.WIDE R24, R6, 0x40, R14 ;  /* 0x0000004006187825 */ /* 0x000fe200078e020e */
[----:B------:R-:W-:Y:S01]  /*30e0*/  ULDC.64 UR6, c[0x0][0x5c0] ;  /* 0x0001700000067ab9 */ /* 0x000fe20000000a00 */
[----:B------:R-:W-:Y:S02]  /*30f0*/  BSSY B0, `(.L_x_35) ;  /* 0x000046a000007945 */ /* 0x000fe40003800000 */
[----:B------:R-:W-:-:S04]  /*3100*/  IMAD R6, R11, -0x2, R32 ;  /* 0xfffffffe0b067824 */ /* 0x000fc800078e0220 */
[----:B------:R-:W-:Y:S02]  /*3110*/  IMAD.IADD R6, R6, 0x1, -R29 ;  /* 0x0000000106067824 */ /* 0x000fe400078e0a1d */
[-C--:B0-----:R-:W-:Y:S02]  /*3120*/  IMAD R5, R25, R30.reuse, RZ ;  /* 0x0000001e19057224 */ /* 0x081fe400078e02ff */
[----:B------:R-:W-:-:S04]  /*3130*/  IMAD.WIDE.U32 R16, R24, R30, R16 ;  /* 0x0000001e18107225 */ /* 0x000fc800078e0010 */
[----:B------:R-:W-:Y:S01]  /*3140*/  IMAD R19, R24, R31, R5 ;  /* 0x0000001f18137224 */ /* 0x000fe200078e0205 */
[----:B------:R-:W-:Y:S02]  /*3150*/  LEA R5, P0, R30, R16, 0x3 ;  /* 0x000000101e057211 */ /* 0x000fe400078018ff */
[----:B------:R-:W-:Y:S01]  /*3160*/  IADD3 R18, P1, R16, UR6, RZ ;  /* 0x0000000610127c10 */ /* 0x000fe2000ff3e0ff */
[----:B------:R-:W-:Y:S01]  /*3170*/  IMAD.IADD R19, R17, 0x1, R19 ;  /* 0x0000000111137824 */ /* 0x000fe200078e0213 */
[----:B------:R-:W-:-:S04]  /*3180*/  IADD3 R16, P3, R5, UR6, RZ ;  /* 0x0000000605107c10 */ /* 0x000fc8000ff7e0ff */
[----:B------:R-:W-:Y:S01]  /*3190*/  LEA.HI.X R5, R30, R19, R31, 0x3, P0 ;  /* 0x000000131e057211 */ /* 0x000fe200000f1c1f */
[----:B------:R-:W-:Y:S01]  /*31a0*/  IMAD.IADD R30, R13, 0x1, -R28 ;  /* 0x000000010d1e7824 */ /* 0x000fe200078e0a1c */
[----:B-----5:R-:W-:Y:S02]  /*31b0*/  FSETP.NEU.AND P0, PT, R12, RZ, PT ;  /* 0x000000ff0c00720b */ /* 0x020fe40003f0d000 */
[----:B------:R-:W-:Y:S02]  /*31c0*/  IADD3.X R19, R19, UR7, RZ, P1, !PT ;  /* 0x0000000713137c10 */ /* 0x000fe40008ffe4ff */
[----:B------:R-:W-:-:S09]  /*31d0*/  IADD3.X R17, R5, UR7, RZ, P3, !PT ;  /* 0x0000000705117c10 */ /* 0x000fd20009ffe4ff */
[----:B------:R-:W-:Y:S05]  /*31e0*/  @!P0 BRA `(.L_x_36) ;  /* 0x0000003400608947 */ /* 0x000fea0003800000 */
[----:B------:R-:W-:Y:S01]  /*31f0*/  ULDC.64 UR6, c[0x0][0x5b8] ;  /* 0x00016e0000067ab9 */ /* 0x000fe20000000a00 */
[----:B------:R-:W-:Y:S01]  /*3200*/  ULDC.64 UR8, c[0x0][0x5a8] ;  /* 0x00016a0000087ab9 */ /* 0x000fe20000000a00 */
[----:B------:R-:W-:Y:S01]  /*3210*/  IMAD.WIDE.U32 R26, R4, UR6, R26 ;  /* 0x00000006041a7c25 */ /* 0x000fe2000f8e001a */
[----:B------:R-:W-:Y:S01]  /*3220*/  BSSY B1, `(.L_x_37) ;  /* 0x0000010000017945 */ /* 0x000fe20003800000 */
[----:B------:R-:W-:Y:S02]  /*3230*/  PRMT R28, RZ, 0x7610, R28 ;  /* 0x00007610ff1c7816 */ /* 0x000fe4000000001c */
[----:B------:R-:W-:Y:S01]  /*3240*/  IMAD R5, R34, UR6, RZ ;  /* 0x0000000622057c24 */ /* 0x000fe2000f8e02ff */
[----:B------:R-:W-:-:S03]  /*3250*/  IADD3 R26, P0, R29, R26, RZ ;  /* 0x0000001a1d1a7210 */ /* 0x000fc60007f1e0ff */
[----:B------:R-:W-:Y:S01]  /*3260*/  IMAD R5, R4, UR7, R5 ;  /* 0x0000000704057c24 */ /* 0x000fe2000f8e0205 */
[----:B------:R-:W-:Y:S02]  /*3270*/  ULDC.64 UR6, c[0x0][0x5b0] ;  /* 0x00016c0000067ab9 */ /* 0x000fe40000000a00 */
[----:B------:R-:W-:Y:S02]  /*3280*/  IMAD R29, R25, UR6, RZ ;  /* 0x00000006191d7c24 */ /* 0x000fe4000f8e02ff */
[----:B------:R-:W-:Y:S02]  /*3290*/  IADD3.X R27, R33, R27, R5, P0, !PT ;  /* 0x0000001b211b7210 */ /* 0x000fe400007fe405 */
[----:B------:R-:W-:Y:S01]  /*32a0*/  ISETP.GE.AND P0, PT, R30, 0x1, PT ;  /* 0x000000011e00780c */ /* 0x000fe20003f06270 */
[C---:B------:R-:W-:Y:S02]  /*32b0*/  IMAD R29, R24.reuse, UR7, R29 ;  /* 0x00000007181d7c24 */ /* 0x040fe4000f8e021d */
[----:B------:R-:W-:Y:S01]  /*32c0*/  IMAD.WIDE.U32 R4, R24, UR6, R26 ;  /* 0x0000000618047c25 */ /* 0x000fe2000f8e001a */
[----:B------:R-:W-:-:S02]  /*32d0*/  ISETP.LT.OR P4, PT, R6, 0x1, !P0 ;  /* 0x000000010600780c */ /* 0x000fc40004781670 */
[----:B------:R-:W-:-:S04]  /*32e0*/  IADD3 R4, P1, R4, UR8, RZ ;  /* 0x0000000804047c10 */ /* 0x000fc8000ff3e0ff */
[----:B------:R-:W-:-:S07]  /*32f0*/  IADD3.X R5, R5, UR9, R29, P1, !PT ;  /* 0x0000000905057c10 */ /* 0x000fce0008ffe41d */
[----:B------:R-:W-:Y:S05]  /*3300*/  @P4 BRA `(.L_x_38) ;  /* 0x0000000000044947 */ /* 0x000fea0003800000 */
[----:B------:R0:W5:Y:S02]  /*3310*/  LDG.E.U8 R28, desc[UR18][R4.64] ;  /* 0x00000012041c7981 */ /* 0x000164000c1e1100 */
.L_x_38:
[----:B------:R-:W-:Y:S05]  /*3320*/  BSYNC B1 ;  /* 0x0000000000017941 */ /* 0x000fea0003800000 */
.L_x_37:
[----:B-----5:R-:W-:Y:S01]  /*3330*/  LOP3.LUT R28, R28, 0xff, RZ, 0xc0, !PT ;  /* 0x000000ff1c1c7812 */ /* 0x020fe200078ec0ff */
[----:B------:R-:W-:Y:S01]  /*3340*/  BSSY B1, `(.L_x_39) ;  /* 0x000000b000017945 */ /* 0x000fe20003800000 */
[----:B------:R-:W-:Y:S02]  /*3350*/  ISETP.LT.OR P3, PT, R6, 0x2, !P0 ;  /* 0x000000020600780c */ /* 0x000fe40004761670 */
[----:B------:R-:W-:-:S05]  /*3360*/  F2FP.F16.E4M3.UNPACK_B R28, R28 ;  /* 0x0000001cff1c723e */ /* 0x000fca00020006ff */
[----:B------:R-:W-:-:S05]  /*3370*/  HADD2.F32 R29, -RZ, R28.H0_H0 ;  /* 0x2000001cff1d7230 */ /* 0x000fca0000004100 */
[----:B------:R-:W-:-:S04]  /*3380*/  FMUL R28, R29, R12 ;  /* 0x0000000c1d1c7220 */ /* 0x000fc80000400000 */
[----:B------:R-:W-:-:S05]  /*3390*/  FFMA R28, R149, R10, R28 ;  /* 0x0000000a951c7223 */ /* 0x000fca000000001c */
[----:B------:R-:W-:Y:S02]  /*33a0*/  F2FP.SATFINITE.E4M3.F32.PACK_AB_MERGE_C R29, RZ, R28, RZ ;  /* 0x0000001cff1d723e */ /* 0x000fe400048070ff */
[----:B------:R-:W-:-:S03]  /*33b0*/  PRMT R28, RZ, 0x7610, R28 ;  /* 0x00007610ff1c7816 */ /* 0x000fc6000000001c */
[----:B------:R1:W-:Y:S01]  /*33c0*/  @!P4 STG.E.U8 desc[UR18][R18.64], R29 ;  /* 0x0000001d1200c986 */ /* 0x0003e2000c101112 */
[----:B------:R-:W-:Y:S05]  /*33d0*/  @P3 BRA `(.L_x_40) ;  /* 0x0000000000043947 */ /* 0x000fea0003800000 */
[----:B------:R2:W5:Y:S02]  /*33e0*/  LDG.E.U8 R28, desc[UR18][R4.64+0x1] ;  /* 0x00000112041c7981 */ /* 0x000564000c1e1100 */
.L_x_40:
[----:B------:R-:W-:Y:S05]  /*33f0*/  BSYNC B1 ;  /* 0x0000000000017941 */ /* 0x000fea0003800000 */
.L_x_39:
[----:B-----5:R-:W-:Y:S01]  /*3400*/  LOP3.LUT R28, R28, 0xff, RZ, 0xc0, !PT ;  /* 0x000000ff1c1c7812 */ /* 0x020fe200078ec0ff */
[----:B------:R-:W-:Y:S01]  /*3410*/  BSSY B1, `(.L_x_41) ;  /* 0x0000013000017945 */ /* 0x000fe20003800000 */
[----:B------:R-:W-:Y:S02]  /*3420*/  IADD3 R31, P1, R24, 0x8, RZ ;  /* 0x00000008181f7810 */ /* 0x000fe40007f3e0ff */
[----:B------:R-:W-:-:S03]  /*3430*/  F2FP.F16.E4M3.UNPACK_B R28, R28 ;  /* 0x0000001cff1c723e */ /* 0x000fc600020006ff */
[----:B------:R-:W-:Y:S01]  /*3440*/  IMAD.X R24, RZ, RZ, R25, P1 ;  /* 0x000000ffff187224 */ /* 0x000fe200008e0619 */
[----:B------:R-:W-:Y:S01]  /*3450*/  ISETP.GE.AND P1, PT, R30, 0x9, PT ;  /* 0x000000091e00780c */ /* 0x000fe20003f26270 */
[----:B-1----:R-:W-:Y:S02]  /*3460*/  HADD2.F32 R29, -RZ, R28.H0_H0 ;  /* 0x2000001cff1d7230 */ /* 0x002fe40000004100 */
[----:B------:R-:W-:Y:S01]  /*3470*/  IMAD R24, R24, UR6, RZ ;  /* 0x0000000618187c24 */ /* 0x000fe2000f8e02ff */
[----:B------:R-:W-:Y:S01]  /*3480*/  ISETP.LT.OR P5, PT, R6, 0x1, !P1 ;  /* 0x000000010600780c */ /* 0x000fe20004fa1670 */
[----:B------:R-:W-:-:S04]  /*3490*/  IMAD.WIDE.U32 R26, R31, UR6, R26 ;  /* 0x000000061f1a7c25 */ /* 0x000fc8000f8e001a */
[----:B------:R-:W-:Y:S01]  /*34a0*/  FMUL R29, R29, R12 ;  /* 0x0000000c1d1d7220 */ /* 0x000fe20000400000 */
[----:B------:R-:W-:-:S03]  /*34b0*/  IMAD R31, R31, UR7, R24 ;  /* 0x000000071f1f7c24 */ /* 0x000fc6000f8e0218 */
[----:B------:R-:W-:Y:S01]  /*34c0*/  FFMA R29, R144, R10, R29 ;  /* 0x0000000a901d7223 */ /* 0x000fe2000000001d */
[----:B------:R-:W-:Y:S02]  /*34d0*/  IADD3 R24, P4, R26, UR8, RZ ;  /* 0x000000081a187c10 */ /* 0x000fe4000ff9e0ff */
[----:B------:R-:W-:Y:S02]  /*34e0*/  PRMT R26, RZ, 0x7610, R26 ;  /* 0x00007610ff1a7816 */ /* 0x000fe4000000001a */
[----:B------:R-:W-:Y:S02]  /*34f0*/  F2FP.SATFINITE.E4M3.F32.PACK_AB_MERGE_C R29, RZ, R29, RZ ;  /* 0x0000001dff1d723e */ /* 0x000fe400048070ff */
[----:B------:R-:W-:-:S03]  /*3500*/  IADD3.X R25, R27, UR9, R31, P4, !PT ;  /* 0x000000091b197c10 */ /* 0x000fc6000a7fe41f */
[----:B------:R1:W-:Y:S01]  /*3510*/  @!P3 STG.E.U8 desc[UR18][R18.64+0x1], R29 ;  /* 0x0000011d1200b986 */ /* 0x0003e2000c101112 */
[----:B------:R-:W-:Y:S05]  /*3520*/  @P5 BRA `(.L_x_42) ;  /* 0x0000000000045947 */ /* 0x000fea0003800000 */
[----:B------:R3:W5:Y:S02]  /*3530*/  LDG.E.U8 R26, desc[UR18][R24.64] ;  /* 0x00000012181a7981 */ /* 0x000764000c1e1100 */
.L_x_42:
[----:B------:R-:W-:Y:S05]  /*3540*/  BSYNC B1 ;  /* 0x0000000000017941 */ /* 0x000fea0003800000 */
.L_x_41:
        /* <DEDUP_REMOVED lines=12> */
.L_x_44:
[----:B------:R-:W-:Y:S05]  /*3610*/  BSYNC B1 ;  /* 0x0000000000017941 */ /* 0x000fea0003800000 */
.L_x_43:
[----:B-----5:R-:W-:Y:S01]  /*3620*/  LOP3.LUT R26, R26, 0xff, RZ, 0xc0, !PT ;  /* 0x000000ff1a1a7812 */ /* 0x020fe200078ec0ff */
[----:B------:R-:W-:Y:S01]  /*3630*/  BSSY B1, `(.L_x_45) ;  /* 0x000000b000017945 */ /* 0x000fe20003800000 */
[----:B------:R-:W-:Y:S02]  /*3640*/  ISETP.LT.OR P4, PT, R6, 0x9, !P0 ;  /* 0x000000090600780c */ /* 0x000fe40004781670 */
[----:B------:R-:W-:-:S05]  /*3650*/  F2FP.F16.E4M3.UNPACK_B R26, R26 ;  /* 0x0000001aff1a723e */ /* 0x000fca00020006ff */
[----:B----4-:R-:W-:Y:S01]  /*3660*/  HADD2.F32 R27, -RZ, R26.H0_H0 ;  /* 0x2000001aff1b7230 */ /* 0x010fe20000004100 */
[----:B------:R-:W-:-:S04]  /*3670*/  PRMT R26, RZ, 0x7610, R26 ;  /* 0x00007610ff1a7816 */ /* 0x000fc8000000001a */
[----:B------:R-:W-:-:S04]  /*3680*/  FMUL R27, R27, R12 ;  /* 0x0000000c1b1b7220 */ /* 0x000fc80000400000 */
[----:B------:R-:W-:-:S05]  /*3690*/  FFMA R27, R142, R10, R27 ;  /* 0x0000000a8e1b7223 */ /* 0x000fca000000001b */
[----:B------:R-:W-:-:S05]  /*36a0*/  F2FP.SATFINITE.E4M3.F32.PACK_AB_MERGE_C R27, RZ, R27, RZ ;  /* 0x0000001bff1b723e */ /* 0x000fca00048070ff */
[----:B------:R4:W-:Y:S01]  /*36b0*/  @!P3 STG.E.U8 desc[UR18][R16.64+0x1], R27 ;  /* 0x0000011b1000b986 */ /* 0x0009e2000c101112 */
[----:B------:R-:W-:Y:S05]  /*36c0*/  @P4 BRA `(.L_x_46) ;  /* 0x0000000000044947 */ /* 0x000fea0003800000 */
[----:B------:R0:W5:Y:S02]  /*36d0*/  LDG.E.U8 R26, desc[UR18][R4.64+0x8] ;  /* 0x00000812041a7981 */ /* 0x000164000c1e1100 */
.L_x_46:
[----:B------:R-:W-:Y:S05]  /*36e0*/  BSYNC B1 ;  /* 0x0000000000017941 */ /* 0x000fea0003800000 */
.L_x_45:
[----:B-----5:R-:W-:Y:S01]  /*36f0*/  LOP3.LUT R26, R26, 0xff, RZ, 0xc0, !PT ;  /* 0x000000ff1a1a7812 */ /* 0x020fe200078ec0ff */
[----:B------:R-:W-:Y:S01]  /*3700*/  BSSY B1, `(.L_x_47) ;  /* 0x000000b000017945 */ /* 0x000fe20003800000 */
[----:B------:R-:W-:Y:S02]  /*3710*/  ISETP.LT.OR P3, PT, R6, 0xa, !P0 ;  /* 0x0000000a0600780c */ /* 0x000fe40004761670 */
[----:B------:R-:W-:-:S05]  /*3720*/  F2FP.F16.E4M3.UNPACK_B R26, R26 ;  /* 0x0000001aff1a723e */ /* 0x000fca00020006ff */
[----:B----4-:R-:W-:-:S05]  /*3730*/  HADD2.F32 R27, -RZ, R26.H0_H0 ;  /* 0x2000001aff1b7230 */ /* 0x010fca0000004100 */
[----:B------:R-:W-:-:S04]  /*3740*/  FMUL R26, R27, R12 ;  /* 0x0000000c1b1a7220 */ /* 0x000fc80000400000 */
[----:B------:R-:W-:-:S05]  /*3750*/  FFMA R26, R145, R10, R26 ;  /* 0x0000000a911a7223 */ /* 0x000fca000000001a */
[----:B------:R-:W-:Y:S02]  /*3760*/  F2FP.SATFINITE.E4M3.F32.PACK_AB_MERGE_C R27, RZ, R26, RZ ;  /* 0x0000001aff1b723e */ /* 0x000fe400048070ff */
[----:B------:R-:W-:-:S03]  /*3770*/  PRMT R26, RZ, 0x7610, R26 ;  /* 0x00007610ff1a7816 */ /* 0x000fc6000000001a */
[----:B------:R4:W-:Y:S01]  /*3780*/  @!P4 STG.E.U8 desc[UR18][R18.64+0x8], R27 ;  /* 0x0000081b1200c986 */ /* 0x0009e2000c101112 */
[----:B------:R-:W-:Y:S05]  /*3790*/  @P3 BRA `(.L_x_48) ;  /* 0x0000000000043947 */ /* 0x000fea0003800000 */
[----:B------:R0:W5:Y:S02]  /*37a0*/  LDG.E.U8 R26, desc[UR18][R4.64+0x9] ;  /* 0x00000912041a7981 */ /* 0x000164000c1e1100 */
.L_x_48:
[----:B------:R-:W-:Y:S05]  /*37b0*/  BSYNC B1 ;  /* 0x0000000000017941 */ /* 0x000fea0003800000 */
.L_x_47:
        /* <DEDUP_REMOVED lines=12> */
.L_x_50:
[----:B------:R-:W-:Y:S05]  /*3880*/  BSYNC B1 ;  /* 0x0000000000017941 */ /* 0x000fea0003800000 */
.L_x_49:
        /* <DEDUP_REMOVED lines=12> */
.L_x_52:
[----:B------:R-:W-:Y:S05]  /*3950*/  BSYNC B1 ;  /* 0x0000000000017941 */ /* 0x000fea0003800000 */
.L_x_51:
        /* <DEDUP_REMOVED lines=12> */
.L_x_54:
[----:B------:R-:W-:Y:S05]  /*3a20*/  BSYNC B1 ;  /* 0x0000000000017941 */ /* 0x000fea0003800000 */
.L_x_53:
        /* <DEDUP_REMOVED lines=12> */
.L_x_56:
[----:B------:R-:W-:Y:S05]  /*3af0*/  BSYNC B1 ;  /* 0x0000000000017941 */ /* 0x000fea0003800000 */
.L_x_55:
        /* <DEDUP_REMOVED lines=12> */
.L_x_58:
[----:B------:R-:W-:Y:S05]  /*3bc0*/  BSYNC B1 ;  /* 0x0000000000017941 */ /* 0x000fea0003800000 */
.L_x_57:
        /* <DEDUP_REMOVED lines=12> */
.L_x_60:
[----:B------:R-:W-:Y:S05]  /*3c90*/  BSYNC B1 ;  /* 0x0000000000017941 */ /* 0x000fea0003800000 */
.L_x_59:
        /* <DEDUP_REMOVED lines=12> */
.L_x_62:
[----:B------:R-:W-:Y:S05]  /*3d60*/  BSYNC B1 ;  /* 0x0000000000017941 */ /* 0x000fea0003800000 */
.L_x_61:
        /* <DEDUP_REMOVED lines=12> */
.L_x_64:
[----:B------:R-:W-:Y:S05]  /*3e30*/  BSYNC B1 ;  /* 0x0000000000017941 */ /* 0x000fea0003800000 */
.L_x_63:
        /* <DEDUP_REMOVED lines=12> */
.L_x_66:
[----:B------:R-:W-:Y:S05]  /*3f00*/  BSYNC B1 ;  /* 0x0000000000017941 */ /* 0x000fea0003800000 */
.L_x_65:
        /* <DEDUP_REMOVED lines=12> */
.L_x_68:
[----:B------:R-:W-:Y:S05]  /*3fd0*/  BSYNC B1 ;  /* 0x0000000000017941 */ /* 0x000fea0003800000 */
.L_x_67:
        /* <DEDUP_REMOVED lines=12> */
.L_x_70:
[----:B------:R-:W-:Y:S05]  /*40a0*/  BSYNC B1 ;  /* 0x0000000000017941 */ /* 0x000fea0003800000 */
.L_x_69:
        /* <DEDUP_REMOVED lines=12> */
.L_x_72:
[----:B------:R-:W-:Y:S05]  /*4170*/  BSYNC B1 ;  /* 0x0000000000017941 */ /* 0x000fea0003800000 */
.L_x_71:
        /* <DEDUP_REMOVED lines=12> */
.L_x_74:
[----:B------:R-:W-:Y:S05]  /*4240*/  BSYNC B1 ;  /* 0x0000000000017941 */ /* 0x000fea0003800000 */
.L_x_73:
        /* <DEDUP_REMOVED lines=12> */
.L_x_76:
[----:B------:R-:W-:Y:S05]  /*4310*/  BSYNC B1 ;  /* 0x0000000000017941 */ /* 0x000fea0003800000 */
.L_x_75:
        /* <DEDUP_REMOVED lines=12> */
.L_x_78:
[----:B------:R-:W-:Y:S05]  /*43e0*/  BSYNC B1 ;  /* 0x0000000000017941 */ /* 0x000fea0003800000 */
.L_x_77:
        /* <DEDUP_REMOVED lines=12> */
.L_x_80:
[----:B------:R-:W-:Y:S05]  /*44b0*/  BSYNC B1 ;  /* 0x0000000000017941 */ /* 0x000fea0003800000 */
.L_x_79:
        /* <DEDUP_REMOVED lines=12> */
.L_x_82:
[----:B------:R-:W-:Y:S05]  /*4580*/  BSYNC B1 ;  /* 0x0000000000017941 */ /* 0x000fea0003800000 */
.L_x_81:
        /* <DEDUP_REMOVED lines=12> */
.L_x_84:
[----:B------:R-:W-:Y:S05]  /*4650*/  BSYNC B1 ;  /* 0x0000000000017941 */ /* 0x000fea0003800000 */
.L_x_83:
        /* <DEDUP_REMOVED lines=12> */
.L_x_86:
[----:B------:R-:W-:Y:S05]  /*4720*/  BSYNC B1 ;  /* 0x0000000000017941 */ /* 0x000fea0003800000 */
.L_x_85:
        /* <DEDUP_REMOVED lines=12> */
.L_x_88:
[----:B------:R-:W-:Y:S05]  /*47f0*/  BSYNC B1 ;  /* 0x0000000000017941 */ /* 0x000fea0003800000 */
.L_x_87:
        /* <DEDUP_REMOVED lines=12> */
.L_x_90:
[----:B------:R-:W-:Y:S05]  /*48c0*/  BSYNC B1 ;  /* 0x0000000000017941 */ /* 0x000fea0003800000 */
.L_x_89:
        /* <DEDUP_REMOVED lines=12> */
.L_x_92:
[----:B------:R-:W-:Y:S05]  /*4990*/  BSYNC B1 ;  /* 0x0000000000017941 */ /* 0x000fea0003800000 */
.L_x_91:
        /* <DEDUP_REMOVED lines=12> */
.L_x_94:
[----:B------:R-:W-:Y:S05]  /*4a60*/  BSYNC B1 ;  /* 0x0000000000017941 */ /* 0x000fea0003800000 */
.L_x_93:
        /* <DEDUP_REMOVED lines=12> */
.L_x_96:
[----:B------:R-:W-:Y:S05]  /*4b30*/  BSYNC B1 ;  /* 0x0000000000017941 */ /* 0x000fea0003800000 */
.L_x_95:
        /* <DEDUP_REMOVED lines=12> */
.L_x_98:
[----:B------:R-:W-:Y:S05]  /*4c00*/  BSYNC B1 ;  /* 0x0000000000017941 */ /* 0x000fea0003800000 */
.L_x_97:
        /* <DEDUP_REMOVED lines=12> */
.L_x_100:
[----:B------:R-:W-:Y:S05]  /*4cd0*/  BSYNC B1 ;  /* 0x0000000000017941 */ /* 0x000fea0003800000 */
.L_x_99:
        /* <DEDUP_REMOVED lines=12> */
.L_x_102:
[----:B------:R-:W-:Y:S05]  /*4da0*/  BSYNC B1 ;  /* 0x0000000000017941 */ /* 0x000fea0003800000 */
.L_x_101:
        /* <DEDUP_REMOVED lines=12> */
.L_x_104:
[----:B------:R-:W-:Y:S05]  /*4e70*/  BSYNC B1 ;  /* 0x0000000000017941 */ /* 0x000fea0003800000 */
.L_x_103:
        /* <DEDUP_REMOVED lines=12> */
.L_x_106:
[----:B------:R-:W-:Y:S05]  /*4f40*/  BSYNC B1 ;  /* 0x0000000000017941 */ /* 0x000fea0003800000 */
.L_x_105:
        /* <DEDUP_REMOVED lines=12> */
.L_x_108:
[----:B------:R-:W-:Y:S05]  /*5010*/  BSYNC B1 ;  /* 0x0000000000017941 */ /* 0x000fea0003800000 */
.L_x_107:
        /* <DEDUP_REMOVED lines=12> */
.L_x_110:
[----:B------:R-:W-:Y:S05]  /*50e0*/  BSYNC B1 ;  /* 0x0000000000017941 */ /* 0x000fea0003800000 */
.L_x_109:
        /* <DEDUP_REMOVED lines=12> */
.L_x_112:
[----:B------:R-:W-:Y:S05]  /*51b0*/  BSYNC B1 ;  /* 0x0000000000017941 */ /* 0x000fea0003800000 */
.L_x_111:
        /* <DEDUP_REMOVED lines=12> */
.L_x_114:
[----:B------:R-:W-:Y:S05]  /*5280*/  BSYNC B1 ;  /* 0x0000000000017941 */ /* 0x000fea0003800000 */
.L_x_113:
        /* <DEDUP_REMOVED lines=12> */
.L_x_116:
[----:B------:R-:W-:Y:S05]  /*5350*/  BSYNC B1 ;  /* 0x0000000000017941 */ /* 0x000fea0003800000 */
.L_x_115:
        /* <DEDUP_REMOVED lines=12> */
.L_x_118:
[----:B------:R-:W-:Y:S05]  /*5420*/  BSYNC B1 ;  /* 0x0000000000017941 */ /* 0x000fea0003800000 */
.L_x_117:
        /* <DEDUP_REMOVED lines=12> */
.L_x_120:
[----:B------:R-:W-:Y:S05]  /*54f0*/  BSYNC B1 ;  /* 0x0000000000017941 */ /* 0x000fea0003800000 */
.L_x_119:
        /* <DEDUP_REMOVED lines=12> */
.L_x_122:
[----:B------:R-:W-:Y:S05]  /*55c0*/  BSYNC B1 ;  /* 0x0000000000017941 */ /* 0x000fea0003800000 */
.L_x_121:
        /* <DEDUP_REMOVED lines=12> */
.L_x_124:
[----:B------:R-:W-:Y:S05]  /*5690*/  BSYNC B1 ;  /* 0x0000000000017941 */ /* 0x000fea0003800000 */
.L_x_123:
        /* <DEDUP_REMOVED lines=12> */
.L_x_126:
[----:B------:R-:W-:Y:S05]  /*5760*/  BSYNC B1 ;  /* 0x0000000000017941 */ /* 0x000fea0003800000 */
.L_x_125:
        /* <DEDUP_REMOVED lines=12> */
.L_x_128:
[----:B------:R-:W-:Y:S05]  /*5830*/  BSYNC B1 ;  /* 0x0000000000017941 */ /* 0x000fea0003800000 */
.L_x_127:
        /* <DEDUP_REMOVED lines=12> */
.L_x_130:
[----:B------:R-:W-:Y:S05]  /*5900*/  BSYNC B1 ;  /* 0x0000000000017941 */ /* 0x000fea0003800000 */
.L_x_129:
        /* <DEDUP_REMOVED lines=12> */
.L_x_132:
[----:B------:R-:W-:Y:S05]  /*59d0*/  BSYNC B1 ;  /* 0x0000000000017941 */ /* 0x000fea0003800000 */
.L_x_131:
        /* <DEDUP_REMOVED lines=12> */
.L_x_134:
[----:B------:R-:W-:Y:S05]  /*5aa0*/  BSYNC B1 ;  /* 0x0000000000017941 */ /* 0x000fea0003800000 */
.L_x_133:
        /* <DEDUP_REMOVED lines=12> */
.L_x_136:
[----:B------:R-:W-:Y:S05]  /*5b70*/  BSYNC B1 ;  /* 0x0000000000017941 */ /* 0x000fea0003800000 */
.L_x_135:
        /* <DEDUP_REMOVED lines=12> */
.L_x_138:
[----:B------:R-:W-:Y:S05]  /*5c40*/  BSYNC B1 ;  /* 0x0000000000017941 */ /* 0x000fea0003800000 */
.L_x_137:
        /* <DEDUP_REMOVED lines=12> */
.L_x_140:
[----:B------:R-:W-:Y:S05]  /*5d10*/  BSYNC B1 ;  /* 0x0000000000017941 */ /* 0x000fea0003800000 */
.L_x_139:
        /* <DEDUP_REMOVED lines=12> */
.L_x_142:
[----:B------:R-:W-:Y:S05]  /*5de0*/  BSYNC B1 ;  /* 0x0000000000017941 */ /* 0x000fea0003800000 */
.L_x_141:
        /* <DEDUP_REMOVED lines=12> */
.L_x_144:
[----:B------:R-:W-:Y:S05]  /*5eb0*/  BSYNC B1 ;  /* 0x0000000000017941 */ /* 0x000fea0003800000 */
.L_x_143:
        /* <DEDUP_REMOVED lines=12> */
.L_x_146:
[----:B------:R-:W-:Y:S05]  /*5f80*/  BSYNC B1 ;  /* 0x0000000000017941 */ /* 0x000fea0003800000 */
.L_x_145:
        /* <DEDUP_REMOVED lines=12> */
.L_x_148:
[----:B------:R-:W-:Y:S05]  /*6050*/  BSYNC B1 ;  /* 0x0000000000017941 */ /* 0x000fea0003800000 */
.L_x_147:
        /* <DEDUP_REMOVED lines=12> */
.L_x_150:
[----:B------:R-:W-:Y:S05]  /*6120*/  BSYNC B1 ;  /* 0x0000000000017941 */ /* 0x000fea0003800000 */
.L_x_149:
        /* <DEDUP_REMOVED lines=12> */
.L_x_152:
[----:B------:R-:W-:Y:S05]  /*61f0*/  BSYNC B1 ;  /* 0x0000000000017941 */ /* 0x000fea0003800000 */
.L_x_151:
        /* <DEDUP_REMOVED lines=12> */
.L_x_154:
[----:B------:R-:W-:Y:S05]  /*62c0*/  BSYNC B1 ;  /* 0x0000000000017941 */ /* 0x000fea0003800000 */
.L_x_153:
        /* <DEDUP_REMOVED lines=12> */
.L_x_156:
[----:B------:R-:W-:Y:S05]  /*6390*/  BSYNC B1 ;  /* 0x0000000000017941 */ /* 0x000fea0003800000 */
.L_x_155:
        /* <DEDUP_REMOVED lines=12> */
.L_x_158:
[----:B------:R-:W-:Y:S05]  /*6460*/  BSYNC B1 ;  /* 0x0000000000017941 */ /* 0x000fea0003800000 */
.L_x_157:
[----:B-----5:R-:W-:Y:S01]  /*6470*/  LOP3.LUT R26, R26, 0xff, RZ, 0xc0, !PT ;  /* 0x000000ff1a1a7812 */ /* 0x020fe200078ec0ff */
[----:B------:R-:W-:Y:S01]  /*6480*/  BSSY B1, `(.L_x_159) ;  /* 0x000000b000017945 */ /* 0x000fe20003800000 */
[----:B------:R-:W-:Y:S02]  /*6490*/  ISETP.LT.OR P0, PT, R6, 0x7a, !P0 ;  /* 0x0000007a0600780c */ /* 0x000fe40004701670 */
[----:B------:R-:W-:-:S05]  /*64a0*/  F2FP.F16.E4M3.UNPACK_B R26, R26 ;  /* 0x0000001aff1a723e */ /* 0x000fca00020006ff */
[----:B----4-:R-:W-:-:S05]  /*64b0*/  HADD2.F32 R27, -RZ, R26.H0_H0 ;  /* 0x2000001aff1b7230 */ /* 0x010fca0000004100 */
[----:B------:R-:W-:-:S04]  /*64c0*/  FMUL R26, R27, R12 ;  /* 0x0000000c1b1a7220 */ /* 0x000fc80000400000 */
[----:B------:R-:W-:Y:S01]  /*64d0*/  FFMA R26, R21, R10, R26 ;  /* 0x0000000a151a7223 */ /* 0x000fe2000000001a */
[----:B------:R-:W-:-:S04]  /*64e0*/  PRMT R21, RZ, 0x7610, R21 ;  /* 0x00007610ff157816 */ /* 0x000fc80000000015 */
[----:B------:R-:W-:-:S05]  /*64f0*/  F2FP.SATFINITE.E4M3.F32.PACK_AB_MERGE_C R27, RZ, R26, RZ ;  /* 0x0000001aff1b723e */ /* 0x000fca00048070ff */
[----:B------:R4:W-:Y:S01]  /*6500*/  @!P4 STG.E.U8 desc[UR18][R18.64+0x78], R27 ;  /* 0x0000781b1200c986 */ /* 0x0009e2000c101112 */
[----:B------:R-:W-:Y:S05]  /*6510*/  @P0 BRA `(.L_x_160) ;  /* 0x0000000000040947 */ /* 0x000fea0003800000 */
[----:B------:R0:W5:Y:S02]  /*6520*/  LDG.E.U8 R21, desc[UR18][R4.64+0x79] ;  /* 0x0000791204157981 */ /* 0x000164000c1e1100 */
.L_x_160:
[----:B------:R-:W-:Y:S05]  /*6530*/  BSYNC B1 ;  /* 0x0000000000017941 */ /* 0x000fea0003800000 */
.L_x_159:
[----:B-----5:R-:W-:Y:S01]  /*6540*/  LOP3.LUT R21, R21, 0xff, RZ, 0xc0, !PT ;  /* 0x000000ff15157812 */ /* 0x020fe200078ec0ff */
[----:B------:R-:W-:Y:S01]  /*6550*/  BSSY B1, `(.L_x_161) ;  /* 0x000000b000017945 */ /* 0x000fe20003800000 */
[----:B------:R-:W-:Y:S02]  /*6560*/  ISETP.LT.OR P3, PT, R6, 0x79, !P1 ;  /* 0x000000790600780c */ /* 0x000fe40004f61670 */
[----:B------:R-:W-:Y:S02]  /*6570*/  F2FP.F16.E4M3.UNPACK_B R21, R21 ;  /* 0x00000015ff15723e */ /* 0x000fe400020006ff */
[----:B0-2---:R-:W-:-:S03]  /*6580*/  PRMT R4, RZ, 0x7610, R4 ;  /* 0x00007610ff047816 */ /* 0x005fc60000000004 */
[----:B------:R-:W-:-:S05]  /*6590*/  HADD2.F32 R21, -RZ, R21.H0_H0 ;  /* 0x20000015ff157230 */ /* 0x000fca0000004100 */
[----:B------:R-:W-:-:S04]  /*65a0*/  FMUL R21, R21, R12 ;  /* 0x0000000c15157220 */ /* 0x000fc80000400000 */
[----:B------:R-:W-:-:S05]  /*65b0*/  FFMA R21, R20, R10, R21 ;  /* 0x0000000a14157223 */ /* 0x000fca0000000015 */
[----:B------:R-:W-:-:S05]  /*65c0*/  F2FP.SATFINITE.E4M3.F32.PACK_AB_MERGE_C R21, RZ, R21, RZ ;  /* 0x00000015ff15723e */ /* 0x000fca00048070ff */
[----:B------:R0:W-:Y:S01]  /*65d0*/  @!P0 STG.E.U8 desc[UR18][R18.64+0x79], R21 ;  /* 0x0000791512008986 */ /* 0x0001e2000c101112 */
[----:B------:R-:W-:Y:S05]  /*65e0*/  @P3 BRA `(.L_x_162) ;  /* 0x0000000000043947 */ /* 0x000fea0003800000 */
[----:B------:R2:W5:Y:S02]  /*65f0*/  LDG.E.U8 R4, desc[UR18][R24.64+0x78] ;  /* 0x0000781218047981 */ /* 0x000564000c1e1100 */
.L_x_162:
[----:B------:R-:W-:Y:S05]  /*6600*/  BSYNC B1 ;  /* 0x0000000000017941 */ /* 0x000fea0003800000 */
.L_x_161:
        /* <DEDUP_REMOVED lines=12> */
.L_x_164:
[----:B------:R-:W-:Y:S05]  /*66d0*/  BSYNC B1 ;  /* 0x0000000000017941 */ /* 0x000fea0003800000 */
.L_x_163:
[----:B------:R-:W-:Y:S05]  /*66e0*/  @P1 BRA `(.L_x_165) ;  /* 0x0000001000281947 */ /* 0x000fea0003800000 */
[----:B-----5:R-:W-:-:S04]  /*66f0*/  LOP3.LUT R4, R4, 0xff, RZ, 0xc0, !PT ;  /* 0x000000ff04047812 */ /* 0x020fc800078ec0ff */
[----:B------:R-:W-:-:S05]  /*6700*/  F2FP.F16.E4M3.UNPACK_B R4, R4 ;  /* 0x00000004ff04723e */ /* 0x000fca00020006ff */
[----:B0-----:R-:W-:-:S05]  /*6710*/  HADD2.F32 R5, -RZ, R4.H0_H0 ;  /* 0x20000004ff057230 */ /* 0x001fca0000004100 */
[----:B------:R-:W-:-:S04]  /*6720*/  FMUL R5, R5, R12 ;  /* 0x0000000c05057220 */ /* 0x000fc80000400000 */
[----:B------:R-:W-:-:S05]  /*6730*/  FFMA R5, R22, R10, R5 ;  /* 0x0000000a16057223 */ /* 0x000fca0000000005 */
[----:B------:R-:W-:-:S05]  /*6740*/  F2FP.SATFINITE.E4M3.F32.PACK_AB_MERGE_C R5, RZ, R5, RZ ;  /* 0x00000005ff05723e */ /* 0x000fca00048070ff */
[----:B------:R0:W-:Y:S01]  /*6750*/  STG.E.U8 desc[UR18][R16.64+0x79], R5 ;  /* 0x0000790510007986 */ /* 0x0001e2000c101112 */
[----:B------:R-:W-:Y:S05]  /*6760*/  BRA `(.L_x_165) ;  /* 0x0000001000087947 */ /* 0x000fea0003800000 */
.L_x_36:
[----:B------:R-:W-:Y:S01]  /*6770*/  ISETP.GE.AND P1, PT, R30, 0x1, PT ;  /* 0x000000011e00780c */ /* 0x000fe20003f26270 */
[-C--:B------:R-:W-:Y:S01]  /*6780*/  FMUL R149, R149, R10.reuse ;  /* 0x0000000a95957220 */ /* 0x080fe20000400000 */
[-C--:B------:R-:W-:Y:S01]  /*6790*/  FMUL R144, R144, R10.reuse ;  /* 0x0000000a90907220 */ /* 0x080fe20000400000 */
[----:B------:R-:W-:Y:S01]  /*67a0*/  ISETP.GE.AND P0, PT, R30, 0x9, PT ;  /* 0x000000091e00780c */ /* 0x000fe20003f06270 */
[-C--:B------:R-:W-:Y:S01]  /*67b0*/  FMUL R147, R147, R10.reuse ;  /* 0x0000000a93937220 */ /* 0x080fe20000400000 */
[----:B------:R-:W-:Y:S01]  /*67c0*/  ISETP.LT.OR P4, PT, R6, 0x1, !P1 ;  /* 0x000000010600780c */ /* 0x000fe20004f81670 */
[-C--:B------:R-:W-:Y:S01]  /*67d0*/  FMUL R142, R142, R10.reuse ;  /* 0x0000000a8e8e7220 */ /* 0x080fe20000400000 */
[----:B------:R-:W-:Y:S01]  /*67e0*/  ISETP.LT.OR P5, PT, R6, 0x2, !P1 ;  /* 0x000000020600780c */ /* 0x000fe20004fa1670 */
[-C--:B------:R-:W-:Y:S01]  /*67f0*/  FMUL R145, R145, R10.reuse ;  /* 0x0000000a91917220 */ /* 0x080fe20000400000 */
[----:B------:R-:W-:Y:S01]  /*6800*/  F2FP.SATFINITE.E4M3.F32.PACK_AB_MERGE_C R149, RZ, R149, RZ ;  /* 0x00000095ff95723e */ /* 0x000fe200048070ff */
[----:B------:R-:W-:Y:S01]  /*6810*/  FMUL R140, R140, R10 ;  /* 0x0000000a8c8c7220 */ /* 0x000fe20000400000 */
[----:B------:R-:W-:Y:S01]  /*6820*/  F2FP.SATFINITE.E4M3.F32.PACK_AB_MERGE_C R5, RZ, R144, RZ ;  /* 0x00000090ff05723e */ /* 0x000fe200048070ff */
[-C--:B------:R-:W-:Y:S01]  /*6830*/  FMUL R143, R143, R10.reuse ;  /* 0x0000000a8f8f7220 */ /* 0x080fe20000400000 */
[----:B------:R-:W-:Y:S01]  /*6840*/  ISETP.LT.OR P3, PT, R6, 0x1, !P0 ;  /* 0x000000010600780c */ /* 0x000fe20004761670 */
[-C--:B------:R-:W-:Y:S01]  /*6850*/  FMUL R138, R138, R10.reuse ;  /* 0x0000000a8a8a7220 */ /* 0x080fe20000400000 */
[C---:B------:R-:W-:Y:S01]  /*6860*/  ISETP.LT.OR P6, PT, R6.reuse, 0xa, !P1 ;  /* 0x0000000a0600780c */ /* 0x040fe20004fc1670 */
[-C--:B------:R-:W-:Y:S01]  /*6870*/  FMUL R141, R141, R10.reuse ;  /* 0x0000000a8d8d7220 */ /* 0x080fe20000400000 */
[----:B------:R-:W-:Y:S01]  /*6880*/  F2FP.SATFINITE.E4M3.F32.PACK_AB_MERGE_C R147, RZ, R147, RZ ;  /* 0x00000093ff93723e */ /* 0x000fe200048070ff */
[----:B------:R-:W-:Y:S01]  /*6890*/  @!P4 STG.E.U8 desc[UR18][R18.64], R149 ;  /* 0x000000951200c986 */ /* 0x000fe2000c101112 */
[----:B------:R-:W-:Y:S01]  /*68a0*/  ISETP.LT.OR P4, PT, R6, 0x2, !P0 ;  /* 0x000000020600780c */ /* 0x000fe20004781670 */
[----:B------:R-:W-:Y:S01]  /*68b0*/  FMUL R136, R136, R10 ;  /* 0x0000000a88887220 */ /* 0x000fe20000400000 */
[----:B------:R-:W-:Y:S01]  /*68c0*/  F2FP.SATFINITE.E4M3.F32.PACK_AB_MERGE_C R25, RZ, R142, RZ ;  /* 0x0000008eff19723e */ /* 0x000fe200048070ff */
[----:B------:R0:W-:Y:S01]  /*68d0*/  @!P5 STG.E.U8 desc[UR18][R18.64+0x1], R5 ;  /* 0x000001051200d986 */ /* 0x0001e2000c101112 */
[C---:B------:R-:W-:Y:S01]  /*68e0*/  ISETP.LT.OR P5, PT, R6.reuse, 0x9, !P1 ;  /* 0x000000090600780c */ /* 0x040fe20004fa1670 */
[-C--:B------:R-:W-:Y:S01]  /*68f0*/  FMUL R139, R139, R10.reuse ;  /* 0x0000000a8b8b7220 */ /* 0x080fe20000400000 */
[----:B------:R-:W-:Y:S01]  /*6900*/  F2FP.SATFINITE.E4M3.F32.PACK_AB_MERGE_C R145, RZ, R145, RZ ;  /* 0x00000091ff91723e */ /* 0x000fe200048070ff */
[----:B------:R-:W-:Y:S01]  /*6910*/  @!P3 STG.E.U8 desc[UR18][R16.64], R147 ;  /* 0x000000931000b986 */ /* 0x000fe2000c101112 */
[----:B------:R-:W-:Y:S01]  /*6920*/  ISETP.LT.OR P3, PT, R6, 0x9, !P0 ;  /* 0x000000090600780c */ /* 0x000fe20004761670 */
[-C--:B------:R-:W-:Y:S01]  /*6930*/  FMUL R134, R134, R10.reuse ;  /* 0x0000000a86867220 */ /* 0x080fe20000400000 */
[----:B------:R-:W-:Y:S01]  /*6940*/  F2FP.SATFINITE.E4M3.F32.PACK_AB_MERGE_C R143, RZ, R143, RZ ;  /* 0x0000008fff8f723e */ /* 0x000fe200048070ff */
[-C--:B------:R-:W-:Y:S01]  /*6950*/  FMUL R137, R137, R10.reuse ;  /* 0x0000000a89897220 */ /* 0x080fe20000400000 */
[----:B------:R-:W-:Y:S01]  /*6960*/  F2FP.SATFINITE.E4M3.F32.PACK_AB_MERGE_C R141, RZ, R141, RZ ;  /* 0x0000008dff8d723e */ /* 0x000fe200048070ff */
[----:B------:R1:W-:Y:S01]  /*6970*/  @!P4 STG.E.U8 desc[UR18][R16.64+0x1], R25 ;  /* 0x000001191000c986 */ /* 0x0003e2000c101112 */
[----:B------:R-:W-:Y:S01]  /*6980*/  ISETP.LT.OR P4, PT, R6, 0xa, !P0 ;  /* 0x0000000a0600780c */ /* 0x000fe20004781670 */
[----:B------:R-:W-:Y:S01]  /*6990*/  FMUL R132, R132, R10 ;  /* 0x0000000a84847220 */ /* 0x000fe20000400000 */
[----:B0-----:R-:W-:Y:S01]  /*69a0*/  F2FP.SATFINITE.E4M3.F32.PACK_AB_MERGE_C R5, RZ, R140, RZ ;  /* 0x0000008cff05723e */ /* 0x001fe200048070ff */
[----:B------:R-:W-:Y:S01]  /*69b0*/  @!P5 STG.E.U8 desc[UR18][R18.64+0x8], R145 ;  /* 0x000008911200d986 */ /* 0x000fe2000c101112 */
[C---:B------:R-:W-:Y:S01]  /*69c0*/  ISETP.LT.OR P5, PT, R6.reuse, 0x11, !P1 ;  /* 0x000000110600780c */ /* 0x040fe20004fa1670 */
[-C--:B------:R-:W-:Y:S01]  /*69d0*/  FMUL R135, R135, R10.reuse ;  /* 0x0000000a87877220 */ /* 0x080fe20000400000 */
[----:B------:R-:W-:Y:S01]  /*69e0*/  F2FP.SATFINITE.E4M3.F32.PACK_AB_MERGE_C R139, RZ, R139, RZ ;  /* 0x0000008bff8b723e */ /* 0x000fe200048070ff */
[----:B------:R0:W-:Y:S01]  /*69f0*/  @!P6 STG.E.U8 desc[UR18][R18.64+0x9], R5 ;  /* 0x000009051200e986 */ /* 0x0001e2000c101112 */
[----:B------:R-:W-:Y:S01]  /*6a00*/  ISETP.LT.OR P6, PT, R6, 0x12, !P1 ;  /* 0x000000120600780c */ /* 0x000fe20004fc1670 */
[----:B------:R-:W-:Y:S01]  /*6a10*/  FMUL R130, R130, R10 ;  /* 0x0000000a82827220 */ /* 0x000fe20000400000 */
[----:B------:R-:W-:Y:S01]  /*6a20*/  F2FP.SATFINITE.E4M3.F32.PACK_AB_MERGE_C R137, RZ, R137, RZ ;  /* 0x00000089ff89723e */ /* 0x000fe200048070ff */
[----:B------:R-:W-:Y:S01]  /*6a30*/  @!P3 STG.E.U8 desc[UR18][R16.64+0x8], R143 ;  /* 0x0000088f1000b986 */ /* 0x000fe2000c101112 */
[----:B-1----:R-:W-:Y:S01]  /*6a40*/  F2FP.SATFINITE.E4M3.F32.PACK_AB_MERGE_C R25, RZ, R138, RZ ;  /* 0x0000008aff19723e */ /* 0x002fe200048070ff */
[-C--:B------:R-:W-:Y:S01]  /*6a50*/  FMUL R133, R133, R10.reuse ;  /* 0x0000000a85857220 */ /* 0x080fe20000400000 */
[----:B------:R-:W-:Y:S01]  /*6a60*/  ISETP.LT.OR P3, PT, R6, 0x11, !P0 ;  /* 0x000000110600780c */ /* 0x000fe20004761670 */
[-C--:B------:R-:W-:Y:S01]  /*6a70*/  FMUL R128, R128, R10.reuse ;  /* 0x0000000a80807220 */ /* 0x080fe20000400000 */
[----:B------:R-:W-:Y:S01]  /*6a80*/  F2FP.SATFINITE.E4M3.F32.PACK_AB_MERGE_C R135, RZ, R135, RZ ;  /* 0x00000087ff87723e */ /* 0x000fe200048070ff */
[----:B------:R1:W-:Y:S01]  /*6a90*/  @!P4 STG.E.U8 desc[UR18][R16.64+0x9], R25 ;  /* 0x000009191000c986 */ /* 0x0003e2000c101112 */
[C---:B------:R-:W-:Y:S01]  /*6aa0*/  ISETP.LT.OR P4, PT, R6.reuse, 0x12, !P0 ;  /* 0x000000120600780c */ /* 0x040fe20004781670 */
[----:B------:R-:W-:Y:S01]  /*6ab0*/  FMUL R131, R131, R10 ;  /* 0x0000000a83837220 */ /* 0x000fe20000400000 */
[----:B0-----:R-:W-:Y:S01]  /*6ac0*/  F2FP.SATFINITE.E4M3.F32.PACK_AB_MERGE_C R5, RZ, R136, RZ ;  /* 0x00000088ff05723e */ /* 0x001fe200048070ff */
[----:B------:R-:W-:Y:S01]  /*6ad0*/  @!P5 STG.E.U8 desc[UR18][R18.64+0x10], R141 ;  /* 0x0000108d1200d986 */ /* 0x000fe2000c101112 */
[----:B------:R-:W-:Y:S01]  /*6ae0*/  ISETP.LT.OR P5, PT, R6, 0x19, !P1 ;  /* 0x000000190600780c */ /* 0x000fe20004fa1670 */
[-C--:B------:R-:W-:Y:S01]  /*6af0*/  FMUL R126, R126, R10.reuse ;  /* 0x0000000a7e7e7220 */ /* 0x080fe20000400000 */
[----:B------:R-:W-:Y:S01]  /*6b00*/  F2FP.SATFINITE.E4M3.F32.PACK_AB_MERGE_C R133, RZ, R133, RZ ;  /* 0x00000085ff85723e */ /* 0x000fe200048070ff */
[----:B------:R0:W-:Y:S01]  /*6b10*/  @!P6 STG.E.U8 desc[UR18][R18.64+0x11], R5 ;  /* 0x000011051200e986 */ /* 0x0001e2000c101112 */
[----:B------:R-:W-:Y:S01]  /*6b20*/  ISETP.LT.OR P6, PT, R6, 0x1a, !P1 ;  /* 0x0000001a0600780c */ /* 0x000fe20004fc1670 */
[-C--:B------:R-:W-:Y:S01]  /*6b30*/  FMUL R129, R129, R10.reuse ;  /* 0x0000000a81817220 */ /* 0x080fe20000400000 */
[----:B------:R-:W-:Y:S01]  /*6b40*/  FMUL R124, R124, R10 ;  /* 0x0000000a7c7c7220 */ /* 0x000fe20000400000 */
[----:B-1----:R-:W-:Y:S01]  /*6b50*/  F2FP.SATFINITE.E4M3.F32.PACK_AB_MERGE_C R25, RZ, R134, RZ ;  /* 0x00000086ff19723e */ /* 0x002fe200048070ff */
[----:B------:R-:W-:Y:S01]  /*6b60*/  @!P3 STG.E.U8 desc[UR18][R16.64+0x10], R139 ;  /* 0x0000108b1000b986 */ /* 0x000fe2000c101112 */
[C---:B------:R-:W-:Y:S01]  /*6b70*/  ISETP.LT.OR P3, PT, R6.reuse, 0x19, !P0 ;  /* 0x000000190600780c */ /* 0x040fe20004761670 */
        /* <DEDUP_REMOVED lines=37> */
[-C--:B------:R-:W-:Y:S01]  /*6dd0*/  FMUL R112, R112, R10.reuse ;  /* 0x0000000a70707220 */ /* 0x080fe20000400000 */
        /* <DEDUP_REMOVED lines=81> */
[C---:B------:R-:W-:Y:S01]  /*72f0*/  ISETP.LT.OR P6, PT, R6.reuse, 0x52, !P1 ;  /* 0x000000520600780c */ /* 0x040fe20004fc1670 */
        /* <DEDUP_REMOVED lines=22> */
[----:B------:R-:W-:-:S02]  /*7460*/  ISETP.LT.OR P3, PT, R6, 0x59, !P0 ;  /* 0x000000590600780c */ /* 0x000fc40004761670 */
[----:B------:R-:W-:Y:S01]  /*7470*/  F2FP.SATFINITE.E4M3.F32.PACK_AB_MERGE_C R91, RZ, R91, RZ ;  /* 0x0000005bff5b723e */ /* 0x000fe200048070ff */
[----:B------:R1:W-:Y:S01]  /*7480*/  @!P4 STG.E.U8 desc[UR18][R16.64+0x51], R25 ;  /* 0x000051191000c986 */ /* 0x0003e2000c101112 */
[C---:B------:R-:W-:Y:S02]  /*7490*/  ISETP.LT.OR P4, PT, R6.reuse, 0x5a, !P0 ;  /* 0x0000005a0600780c */ /* 0x040fe40004781670 */
[----:B0-----:R-:W-:Y:S01]  /*74a0*/  F2FP.SATFINITE.E4M3.F32.PACK_AB_MERGE_C R5, RZ, R100, RZ ;  /* 0x00000064ff05723e */ /* 0x001fe200048070ff */
[----:B------:R-:W-:Y:S01]  /*74b0*/  @!P5 STG.E.U8 desc[UR18][R18.64+0x58], R105 ;  /* 0x000058691200d986 */ /* 0x000fe2000c101112 */
[C---:B------:R-:W-:Y:S02]  /*74c0*/  ISETP.LT.OR P5, PT, R6.reuse, 0x61, !P1 ;  /* 0x000000610600780c */ /* 0x040fe40004fa1670 */
[----:B------:R-:W-:Y:S01]  /*74d0*/  F2FP.SATFINITE.E4M3.F32.PACK_AB_MERGE_C R21, RZ, R21, RZ ;  /* 0x00000015ff15723e */ /* 0x000fe200048070ff */
[----:B------:R0:W-:Y:S01]  /*74e0*/  @!P6 STG.E.U8 desc[UR18][R18.64+0x59], R5 ;  /* 0x000059051200e986 */ /* 0x0001e2000c101112 */
[----:B------:R-:W-:-:S02]  /*74f0*/  ISETP.LT.OR P6, PT, R6, 0x62, !P1 ;  /* 0x000000620600780c */ /* 0x000fc40004fc1670 */
[----:B------:R-:W-:Y:S01]  /*7500*/  F2FP.SATFINITE.E4M3.F32.PACK_AB_MERGE_C R23, RZ, R23, RZ ;  /* 0x00000017ff17723e */ /* 0x000fe200048070ff */
[----:B------:R-:W-:Y:S01]  /*7510*/  @!P3 STG.E.U8 desc[UR18][R16.64+0x58], R103 ;  /* 0x000058671000b986 */ /* 0x000fe2000c101112 */
[----:B-1----:R-:W-:Y:S02]  /*7520*/  F2FP.SATFINITE.E4M3.F32.PACK_AB_MERGE_C R25, RZ, R98, RZ ;  /* 0x00000062ff19723e */ /* 0x002fe400048070ff */
[C---:B------:R-:W-:Y:S02]  /*7530*/  ISETP.LT.OR P3, PT, R6.reuse, 0x61, !P0 ;  /* 0x000000610600780c */ /* 0x040fe40004761670 */
[----:B------:R-:W-:Y:S01]  /*7540*/  F2FP.SATFINITE.E4M3.F32.PACK_AB_MERGE_C R27, RZ, R22, RZ ;  /* 0x00000016ff1b723e */ /* 0x000fe200048070ff */
[----:B------:R1:W-:Y:S01]  /*7550*/  @!P4 STG.E.U8 desc[UR18][R16.64+0x59], R25 ;  /* 0x000059191000c986 */ /* 0x0003e2000c101112 */
[C---:B------:R-:W-:Y:S02]  /*7560*/  ISETP.LT.OR P4, PT, R6.reuse, 0x62, !P0 ;  /* 0x000000620600780c */ /* 0x040fe40004781670 */
[----:B0-----:R-:W-:Y:S01]  /*7570*/  F2FP.SATFINITE.E4M3.F32.PACK_AB_MERGE_C R5, RZ, R96, RZ ;  /* 0x00000060ff05723e */ /* 0x001fe200048070ff */
[----:B------:R-:W-:Y:S01]  /*7580*/  @!P5 STG.E.U8 desc[UR18][R18.64+0x60], R101 ;  /* 0x000060651200d986 */ /* 0x000fe2000c101112 */
[----:B------:R-:W-:-:S03]  /*7590*/  ISETP.LT.OR P5, PT, R6, 0x69, !P1 ;  /* 0x000000690600780c */ /* 0x000fc60004fa1670 */
[----:B------:R0:W-:Y:S01]  /*75a0*/  @!P6 STG.E.U8 desc[UR18][R18.64+0x61], R5 ;  /* 0x000061051200e986 */ /* 0x0001e2000c101112 */
[C---:B------:R-:W-:Y:S02]  /*75b0*/  ISETP.LT.OR P6, PT, R6.reuse, 0x6a, !P1 ;  /* 0x0000006a0600780c */ /* 0x040fe40004fc1670 */
[----:B-1----:R-:W-:Y:S01]  /*75c0*/  F2FP.SATFINITE.E4M3.F32.PACK_AB_MERGE_C R25, RZ, R94, RZ ;  /* 0x0000005eff19723e */ /* 0x002fe200048070ff */
[----:B------:R-:W-:Y:S01]  /*75d0*/  @!P3 STG.E.U8 desc[UR18][R16.64+0x60], R99 ;  /* 0x000060631000b986 */ /* 0x000fe2000c101112 */
[----:B------:R-:W-:-:S03]  /*75e0*/  ISETP.LT.OR P3, PT, R6, 0x69, !P0 ;  /* 0x000000690600780c */ /* 0x000fc60004761670 */
        /* <DEDUP_REMOVED lines=12> */
[C---:B------:R-:W-:Y:S01]  /*76b0*/  ISETP.LT.OR P1, PT, R6.reuse, 0x7a, !P1 ;  /* 0x0000007a0600780c */ /* 0x040fe20004f21670 */
[----:B------:R2:W-:Y:S01]  /*76c0*/  @!P5 STG.E.U8 desc[UR18][R18.64+0x70], R93 ;  /* 0x0000705d1200d986 */ /* 0x0005e2000c101112 */
[C---:B------:R-:W-:Y:S02]  /*76d0*/  ISETP.LT.OR P5, PT, R6.reuse, 0x72, !P0 ;  /* 0x000000720600780c */ /* 0x040fe400047a1670 */
[----:B0-----:R-:W-:Y:S01]  /*76e0*/  F2FP.SATFINITE.E4M3.F32.PACK_AB_MERGE_C R5, RZ, R88, RZ ;  /* 0x00000058ff05723e */ /* 0x001fe200048070ff */
[----:B------:R2:W-:Y:S01]  /*76f0*/  @!P6 STG.E.U8 desc[UR18][R18.64+0x71], R89 ;  /* 0x000071591200e986 */ /* 0x0005e2000c101112 */
[C---:B------:R-:W-:Y:S02]  /*7700*/  ISETP.LT.OR P6, PT, R6.reuse, 0x79, !P0 ;  /* 0x000000790600780c */ /* 0x040fe400047c1670 */
[----:B------:R-:W-:Y:S01]  /*7710*/  ISETP.LT.OR P0, PT, R6, 0x7a, !P0 ;  /* 0x0000007a0600780c */ /* 0x000fe20004701670 */
[----:B------:R2:W-:Y:S01]  /*7720*/  @!P3 STG.E.U8 desc[UR18][R16.64+0x70], R91 ;  /* 0x0000705b1000b986 */ /* 0x0005e2000c101112 */
[----:B-1----:R-:W-:-:S05]  /*7730*/  F2FP.SATFINITE.E4M3.F32.PACK_AB_MERGE_C R25, RZ, R20, RZ ;  /* 0x00000014ff19723e */ /* 0x002fca00048070ff */
[----:B------:R2:W-:Y:S04]  /*7740*/  @!P5 STG.E.U8 desc[UR18][R16.64+0x71], R5 ;  /* 0x000071051000d986 */ /* 0x0005e8000c101112 */
[----:B------:R2:W-:Y:S04]  /*7750*/  @!P4 STG.E.U8 desc[UR18][R18.64+0x78], R21 ;  /* 0x000078151200c986 */ /* 0x0005e8000c101112 */
[----:B------:R2:W-:Y:S04]  /*7760*/  @!P1 STG.E.U8 desc[UR18][R18.64+0x79], R25 ;  /* 0x0000791912009986 */ /* 0x0005e8000c101112 */
[----:B------:R2:W-:Y:S04]  /*7770*/  @!P6 STG.E.U8 desc[UR18][R16.64+0x78], R23 ;  /* 0x000078171000e986 */ /* 0x0005e8000c101112 */
[----:B------:R2:W-:Y:S02]  /*7780*/  @!P0 STG.E.U8 desc[UR18][R16.64+0x79], R27 ;  /* 0x0000791b10008986 */ /* 0x0005e4000c101112 */
.L_x_165:
[----:B------:R-:W-:Y:S05]  /*7790*/  BSYNC B0 ;  /* 0x0000000000007941 */ /* 0x000fea0003800000 */
.L_x_35:
[C---:B------:R-:W-:Y:S01]  /*77a0*/  LEA R2, P0, R8.reuse, R2, 0x1 ;  /* 0x0000000208027211 */ /* 0x040fe200078008ff */
[----:B------:R-:W-:Y:S01]  /*77b0*/  ULDC.64 UR6, c[0x0][0x650] ;  /* 0x0001940000067ab9 */ /* 0x000fe20000000a00 */
[----:B-----5:R-:W-:Y:S01]  /*77c0*/  IMAD.U32 R4, RZ, RZ, UR16 ;  /* 0x00000010ff047e24 */ /* 0x020fe2000f8e00ff */
[----:B0-2---:R-:W-:Y:S01]  /*77d0*/  PRMT R16, RZ, 0x7610, R16 ;  /* 0x00007610ff107816 */ /* 0x005fe20000000010 */
[----:B------:R-:W-:Y:S01]  /*77e0*/  IMAD.MOV.U32 R6, RZ, RZ, -0x1 ;  /* 0xffffffffff067424 */ /* 0x000fe200078e00ff */
[----:B------:R-:W-:Y:S01]  /*77f0*/  LEA.HI.X R3, R8, R3, R0, 0x1, P0 ;  /* 0x0000000308037211 */ /* 0x000fe200000f0c00 */
[----:B------:R0:W-:Y:S01]  /*7800*/  SYNCS.ARRIVE.TRANS64.A1T0 RZ, [R4+UR22], RZ ;  /* 0x000000ff04ff79a7 */ /* 0x0001e20008100016 */
[----:B------:R-:W-:Y:S01]  /*7810*/  ISETP.GE.U32.AND P0, PT, R2, UR6, PT ;  /* 0x0000000602007c0c */ /* 0x000fe2000bf06070 */
[----:B------:R-:W-:-:S03]  /*7820*/  IMAD.MOV.U32 R5, RZ, RZ, -0x1 ;  /* 0xffffffffff057424 */ /* 0x000fc600078e00ff */
[----:B------:R-:W-:Y:S01]  /*7830*/  ISETP.GE.U32.AND.EX P0, PT, R3, UR7, PT, P0 ;  /* 0x0000000703007c0c */ /* 0x000fe2000bf06100 */
[----:B0-----:R-:W-:-:S12]  /*7840*/  IMAD.MOV.U32 R4, RZ, RZ, -0x1 ;  /* 0xffffffffff047424 */ /* 0x001fd800078e00ff */
[----:B------:R-:W-:Y:S05]  /*7850*/  @P0 BRA `(.L_x_166) ;  /* 0x0000000400600947 */ /* 0x000fea0003800000 */
[----:B------:R-:W0:Y:S01]  /*7860*/  S2R R26, SR_CTAID.X ;  /* 0x00000000001a7919 */ /* 0x000e220000002500 */
[----:B------:R-:W2:Y:S01]  /*7870*/  LDC.64 R20, c[0x0][0x628] ;  /* 0x00018a00ff147b82 */ /* 0x000ea20000000a00 */
[----:B------:R-:W-:Y:S01]  /*7880*/  ULDC UR6, c[0x0][0x150] ;  /* 0x0000540000067ab9 */ /* 0x000fe20000000800 */
[----:B-1--4-:R-:W-:Y:S01]  /*7890*/  IMAD.MOV.U32 R18, RZ, RZ, R2 ;  /* 0x000000ffff127224 */ /* 0x012fe200078e0002 */
[----:B------:R-:W1:Y:S01]  /*78a0*/  S2R R28, SR_CTAID.Y ;  /* 0x00000000001c7919 */ /* 0x000e620000002600 */
[----:B------:R-:W-:-:S04]  /*78b0*/  IMAD.MOV.U32 R19, RZ, RZ, R3 ;  /* 0x000000ffff137224 */ /* 0x000fc800078e0003 */
[----:B------:R-:W4:Y:S08]  /*78c0*/  LDC R29, c[0x0][0x144] ;  /* 0x00005100ff1d7b82 */ /* 0x000f300000000800 */
[----:B------:R-:W1:Y:S08]  /*78d0*/  LDC R6, c[0x0][0x630] ;  /* 0x00018c00ff067b82 */ /* 0x000e700000000800 */
[----:B---3--:R-:W3:Y:S01]  /*78e0*/  LDC.64 R24, c[0x0][0x620] ;  /* 0x00018800ff187b82 */ /* 0x008ee20000000a00 */
[----:B--2---:R-:W-:-:S04]  /*78f0*/  ISETP.NE.U32.AND P0, PT, R20, RZ, PT ;  /* 0x000000ff1400720c */ /* 0x004fc80003f05070 */
[----:B------:R-:W-:Y:S02]  /*7900*/  ISETP.NE.AND.EX P0, PT, R21, RZ, PT, P0 ;  /* 0x000000ff1500720c */ /* 0x000fe40003f05300 */
[----:B0-----:R-:W-:-:S05]  /*7910*/  I2FP.F32.U32 R4, R26 ;  /* 0x0000001a00047245 */ /* 0x001fca0000201000 */
[----:B------:R-:W-:-:S04]  /*7920*/  FMUL R4, R4, UR6 ;  /* 0x0000000604047c20 */ /* 0x000fc80008400000 */
[----:B------:R0:W2:Y:S02]  /*7930*/  F2I.U32.TRUNC.NTZ R27, R4 ;  /* 0x00000004001b7305 */ /* 0x0000a4000020f000 */
[----:B-1--4-:R-:W-:Y:S05]  /*7940*/  @!P0 BRA `(.L_x_167) ;  /* 0x0000000000288947 */ /* 0x012fea0003800000 */
[----:B------:R-:W1:Y:S02]  /*7950*/  LDC R5, c[0x0][0x634] ;  /* 0x00018d00ff057b82 */ /* 0x000e640000000800 */
[----:B-1----:R-:W-:-:S05]  /*7960*/  IADD3 R19, P0, R2, R5, RZ ;  /* 0x0000000502137210 */ /* 0x002fca0007f1e0ff */
[----:B------:R-:W-:-:S04]  /*7970*/  IMAD.X R23, RZ, RZ, R3, P0 ;  /* 0x000000ffff177224 */ /* 0x000fc800000e0603 */
[----:B0-----:R-:W-:-:S04]  /*7980*/  IMAD.WIDE.U32 R4, R23, R20, RZ ;  /* 0x0000001417047225 */ /* 0x001fc800078e00ff */
[----:B------:R-:W-:-:S04]  /*7990*/  IMAD.WIDE.U32 R16, P0, R19, R21, R4 ;  /* 0x0000001513107225 */ /* 0x000fc80007800004 */
[----:B------:R-:W-:-:S04]  /*79a0*/  IMAD.WIDE.U32 R4, R19, R20, RZ ;  /* 0x0000001413047225 */ /* 0x000fc800078e00ff */
[----:B------:R-:W-:Y:S01]  /*79b0*/  IMAD.X R19, RZ, RZ, RZ, P0 ;  /* 0x000000ffff137224 */ /* 0x000fe200000e06ff */
[----:B------:R-:W-:Y:S01]  /*79c0*/  IADD3 RZ, P0, R5, R16, RZ ;  /* 0x0000001005ff7210 */ /* 0x000fe20007f1e0ff */
[----:B------:R-:W-:-:S04]  /*79d0*/  IMAD.MOV.U32 R18, RZ, RZ, R17 ;  /* 0x000000ffff127224 */ /* 0x000fc800078e0011 */
[----:B------:R-:W-:-:S08]  /*79e0*/  IMAD.WIDE.U32.X R18, R23, R21, R18, P0 ;  /* 0x0000001517127225 */ /* 0x000fd000000e0412 */
.L_x_167:
[-CC-:B------:R-:W-:Y:S01]  /*79f0*/  SHF.R.U64 R22, R18, R6.reuse, R19.reuse ;  /* 0x0000000612167219 */ /* 0x180fe20000001213 */
[----:B------:R-:W1:Y:S01]  /*7a00*/  LDC.64 R32, c[0x0][0x640] ;  /* 0x00019000ff207b82 */ /* 0x000e620000000a00 */
[----:B0-----:R-:W-:Y:S01]  /*7a10*/  SHF.R.U32.HI R4, RZ, R6, R19 ;  /* 0x00000006ff047219 */ /* 0x001fe20000011613 */
[----:B--2---:R-:W-:Y:S01]  /*7a20*/  IMAD.MOV R27, RZ, RZ, -R27 ;  /* 0x000000ffff1b7224 */ /* 0x004fe200078e0a1b */
[----:B------:R-:W-:Y:S01]  /*7a30*/  IADD3 R17, P0, RZ, -R22, RZ ;  /* 0x80000016ff117210 */ /* 0x000fe20007f1e0ff */
[----:B------:R-:W-:Y:S01]  /*7a40*/  ULDC UR6, c[0x0][0x154] ;  /* 0x0000550000067ab9 */ /* 0x000fe20000000800 */
[----:B------:R-:W-:Y:S02]  /*7a50*/  IMAD.MOV.U32 R19, RZ, RZ, 0x1 ;  /* 0x00000001ff137424 */ /* 0x000fe400078e00ff */
[----:B------:R-:W-:Y:S01]  /*7a60*/  IMAD R27, R29, R27, R26 ;  /* 0x0000001b1d1b7224 */ /* 0x000fe200078e021a */
[----:B------:R-:W0:Y:S01]  /*7a70*/  LDC R16, c[0x0][0x618] ;  /* 0x00018600ff107b82 */ /* 0x000e220000000800 */
[----:B------:R-:W-:-:S04]  /*7a80*/  IMAD.X R5, RZ, RZ, ~R4, P0 ;  /* 0x000000ffff057224 */ /* 0x000fc800000e0e04 */
[-C--:B---3--:R-:W-:Y:S02]  /*7a90*/  IMAD R6, R5, R24.reuse, RZ ;  /* 0x0000001805067224 */ /* 0x088fe400078e02ff */
[C---:B------:R-:W-:Y:S01]  /*7aa0*/  IMAD.WIDE.U32 R4, R17.reuse, R24, R2 ;  /* 0x0000001811047225 */ /* 0x040fe200078e0002 */
[----:B------:R-:W2:Y:S03]  /*7ab0*/  LDC R18, c[0x0][0x608] ;  /* 0x00018200ff127b82 */ /* 0x000ea60000000800 */
[----:B------:R-:W-:Y:S01]  /*7ac0*/  IMAD R17, R17, R25, R6 ;  /* 0x0000001911117224 */ /* 0x000fe200078e0206 */
[----:B------:R-:W-:-:S03]  /*7ad0*/  I2FP.F32.U32 R6, R28 ;  /* 0x0000001c00067245 */ /* 0x000fc60000201000 */
[----:B------:R-:W-:Y:S01]  /*7ae0*/  IMAD.IADD R5, R5, 0x1, R17 ;  /* 0x0000000105057824 */ /* 0x000fe200078e0211 */
[----:B------:R-:W3:Y:S01]  /*7af0*/  LDC R30, c[0x0][0x658] ;  /* 0x00019600ff1e7b82 */ /* 0x000ee20000000800 */
[----:B-1----:R-:W-:Y:S01]  /*7b00*/  ISETP.NE.U32.AND P0, PT, R32, RZ, PT ;  /* 0x000000ff2000720c */ /* 0x002fe20003f05070 */
[----:B------:R-:W-:-:S03]  /*7b10*/  IMAD.MOV.U32 R17, RZ, RZ, -0x1 ;  /* 0xffffffffff117424 */ /* 0x000fc600078e00ff */
[----:B------:R-:W-:-:S03]  /*7b20*/  ISETP.NE.AND.EX P0, PT, R33, RZ, PT, P0 ;  /* 0x000000ff2100720c */ /* 0x000fc60003f05300 */
[----:B------:R-:W1:Y:S01]  /*7b30*/  LDC R25, c[0x0][0x148] ;  /* 0x00005200ff197b82 */ /* 0x000e620000000800 */
[-CC-:B0-----:R-:W-:Y:S02]  /*7b40*/  SHF.R.U64 R20, R4, R16.reuse, R5.reuse ;  /* 0x0000001004147219 */ /* 0x181fe40000001205 */
[----:B------:R-:W-:Y:S01]  /*7b50*/  SHF.R.U32.HI R5, RZ, R16, R5 ;  /* 0x00000010ff057219 */ /* 0x000fe20000011605 */
[----:B------:R-:W-:-:S04]  /*7b60*/  FMUL R16, R6, UR6 ;  /* 0x0000000606107c20 */ /* 0x000fc80008400000 */
[----:B------:R-:W0:Y:S01]  /*7b70*/  LDC R26, c[0x0][0x600] ;  /* 0x00018000ff1a7b82 */ /* 0x000e220000000800 */
[----:B------:R4:W0:Y:S01]  /*7b80*/  F2I.U32.TRUNC.NTZ R23, R16 ;  /* 0x0000001000177305 */ /* 0x000822000020f000 */
[-CC-:B--2---:R-:W-:Y:S02]  /*7b90*/  SHF.R.U64 R6, R20, R18.reuse, R5.reuse ;  /* 0x0000001214067219 */ /* 0x184fe40000001205 */
[----:B------:R-:W-:-:S04]  /*7ba0*/  SHF.R.U32.HI R5, RZ, R18, R5 ;  /* 0x00000012ff057219 */ /* 0x000fc80000011605 */
[----:B------:R-:W2:Y:S01]  /*7bb0*/  LDC R31, c[0x0][0x648] ;  /* 0x00019200ff1f7b82 */ /* 0x000ea20000000800 */
[-CC-:B---3--:R-:W-:Y:S02]  /*7bc0*/  SHF.R.U64 R24, R6, R30.reuse, R5.reuse ;  /* 0x0000001e06187219 */ /* 0x188fe40000001205 */
[-C--:B------:R-:W-:Y:S02]  /*7bd0*/  SHF.L.U32 R17, R17, R30.reuse, RZ ;  /* 0x0000001e11117219 */ /* 0x080fe400000006ff */
[-C--:B------:R-:W-:Y:S01]  /*7be0*/  SHF.R.U32.HI R5, RZ, R30.reuse, R5 ;  /* 0x0000001eff057219 */ /* 0x080fe20000011605 */
[----:B------:R-:W-:Y:S01]  /*7bf0*/  IMAD.MOV.U32 R4, RZ, RZ, R24 ;  /* 0x000000ffff047224 */ /* 0x000fe200078e0018 */
[----:B------:R-:W-:Y:S01]  /*7c00*/  SHF.L.U32 R30, R19, R30, RZ ;  /* 0x0000001e131e7219 */ /* 0x000fe200000006ff */
[----:B------:R-:W3:Y:S01]  /*7c10*/  LDC R34, c[0x0][0x638] ;  /* 0x00018e00ff227b82 */ /* 0x000ee20000000800 */
[----:B------:R-:W-:-:S07]  /*7c20*/  LOP3.LUT R29, RZ, R17, RZ, 0x33, !PT ;  /* 0x00000011ff1d7212 */ /* 0x000fce00078e33ff */
[----:B------:R-:W0:Y:S01]  /*7c30*/  LDC R35, c[0x0][0x610] ;  /* 0x00018400ff237b82 */ /* 0x000e220000000800 */
        /* <DEDUP_REMOVED lines=11> */
.L_x_168:
[----:B--2---:R-:W-:Y:S01]  /*7cf0*/  SHF.R.U64 R4, R4, R31, R5 ;  /* 0x0000001f04047219 */ /* 0x004fe20000001205 */
[----:B0-----:R-:W-:Y:S01]  /*7d00*/  VIADD R19, R26, 0xffffffff ;  /* 0xffffffff1a137836 */ /* 0x001fe20000000000 */
[----:B------:R-:W-:Y:S01]  /*7d10*/  LOP3.LUT R17, R6, R29, RZ, 0xc0, !PT ;  /* 0x0000001d06117212 */ /* 0x000fe200078ec0ff */
[----:B------:R-:W-:Y:S02]  /*7d20*/  IMAD.MOV R23, RZ, RZ, -R23 ;  /* 0x000000ffff177224 */ /* 0x000fe400078e0a17 */
[----:B------:R-:W-:Y:S02]  /*7d30*/  IMAD.MOV R5, RZ, RZ, -R4 ;  /* 0x000000ffff057224 */ /* 0x000fe400078e0a04 */
[----:B------:R-:W-:Y:S01]  /*7d40*/  IMAD R6, R30, R4, R17 ;  /* 0x000000041e067224 */ /* 0x000fe200078e0211 */
[----:B------:R-:W-:Y:S01]  /*7d50*/  LOP3.LUT R17, R20, R19, RZ, 0xc0, !PT ;  /* 0x0000001314117212 */ /* 0x000fe200078ec0ff */
[----:B-1----:R-:W-:Y:S02]  /*7d60*/  @P2 IMAD R27, R25, R23, R28 ;  /* 0x00000017191b2224 */ /* 0x002fe400078e021c */
[----:B---3--:R-:W-:-:S02]  /*7d70*/  IMAD R4, R5, R34, R24 ;  /* 0x0000002205047224 */ /* 0x008fc400078e0218 */
[----:B------:R-:W-:Y:S02]  /*7d80*/  IMAD R6, R6, R35, R27 ;  /* 0x0000002306067224 */ /* 0x000fe400078e021b */
[----:B------:R-:W-:Y:S02]  /*7d90*/  IMAD R17, R4, R26, R17 ;  /* 0x0000001a04117224 */ /* 0x000fe400078e0211 */
[----:B------:R-:W-:Y:S02]  /*7da0*/  IMAD.MOV.U32 R16, RZ, RZ, 0x1 ;  /* 0x00000001ff107424 */ /* 0x000fe400078e00ff */
[----:B------:R-:W-:Y:S01]  /*7db0*/  IMAD.MOV.U32 R4, RZ, RZ, R22 ;  /* 0x000000ffff047224 */ /* 0x000fe200078e0016 */
[----:B------:R-:W-:Y:S02]  /*7dc0*/  SEL R5, R17, R6, !P2 ;  /* 0x0000000611057207 */ /* 0x000fe40005000000 */
[----:B------:R-:W-:-:S07]  /*7dd0*/  SEL R6, R6, R17, !P2 ;  /* 0x0000001106067207 */ /* 0x000fce0005000000 */
.L_x_166:
[----:B------:R-:W-:Y:S02]  /*7de0*/  LOP3.LUT P0, RZ, R16, 0xff, RZ, 0xc0, !PT ;  /* 0x000000ff10ff7812 */ /* 0x000fe4000780c0ff */
[----:B------:R-:W-:-:S11]  /*7df0*/  LOP3.LUT R148, R148, 0x1, RZ, 0x3c, !PT ;  /* 0x0000000194947812 */ /* 0x000fd600078e3cff */
[----:B------:R-:W-:Y:S05]  /*7e00*/  @P0 BRA `(.L_x_169) ;  /* 0xffffff94007c0947 */ /* 0x000fea000383ffff */
[----:B------:R-:W-:Y:S05]  /*7e10*/  EXIT ;  /* 0x000000000000794d */ /* 0x000fea0003800000 */
.L_x_13:
[----:B------:R-:W-:-:S08]  /*7e20*/  ISETP.NE.AND P0, PT, R20, RZ, PT ;  /* 0x000000ff1400720c */ /* 0x000fd00003f05270 */
[----:B-----5:R-:W0:-:S00]  /*7e30*/  USETMAXREG.DEALLOC.CTAPOOL 0x28 ;  /* 0x00000028000079c8 */ /* 0x020e0000080e0500 */
[----:B------:R-:W-:Y:S05]  /*7e40*/  @P0 EXIT ;  /* 0x000000000000094d */ /* 0x000fea0003800000 */
[----:B0-----:R-:W-:Y:S01]  /*7e50*/  LOP3.LUT P0, RZ, R16, 0xff, RZ, 0xc0, !PT ;  /* 0x000000ff10ff7812 */ /* 0x001fe2000780c0ff */
[----:B------:R-:W-:Y:S02]  /*7e60*/  IMAD.MOV.U32 R12, RZ, RZ, 0x1 ;  /* 0x00000001ff0c7424 */ /* 0x000fe400078e00ff */
[----:B------:R-:W-:-:S10]  /*7e70*/  IMAD.MOV.U32 R15, RZ, RZ, RZ ;  /* 0x000000ffff0f7224 */ /* 0x000fd400078e00ff */
[----:B------:R-:W-:Y:S05]  /*7e80*/  @!P0 BRA `(.L_x_170) ;  /* 0x0000000c00088947 */ /* 0x000fea0003800000 */
[----:B------:R-:W-:Y:S01]  /*7e90*/  LOP3.LUT P0, RZ, R13, 0x1f, RZ, 0xc0, !PT ;  /* 0x0000001f0dff7812 */ /* 0x000fe2000780c0ff */
[----:B------:R-:W-:Y:S01]  /*7ea0*/  ULDC UR5, c[0x0][0x658] ;  /* 0x0001960000057ab9 */ /* 0x000fe20000000800 */
[----:B------:R-:W-:Y:S01]  /*7eb0*/  UMOV UR6, 0xffffffff ;  /* 0xffffffff00067882 */ /* 0x000fe20000000000 */
[----:B------:R-:W-:Y:S01]  /*7ec0*/  BSSY B0, `(.L_x_170) ;  /* 0x00000be000007945 */ /* 0x000fe20003800000 */
[----:B------:R-:W-:Y:S01]  /*7ed0*/  USHF.L.U32 UR6, UR6, UR5, URZ ;  /* 0x0000000506067299 */ /* 0x000fe2000800063f */
[C---:B------:R-:W-:Y:S01]  /*7ee0*/  ISETP.NE.AND P3, PT, R11.reuse, RZ, PT ;  /* 0x000000ff0b00720c */ /* 0x040fe20003f65270 */
[----:B------:R-:W-:Y:S01]  /*7ef0*/  IMAD.MOV.U32 R14, RZ, RZ, 0x1 ;  /* 0x00000001ff0e7424 */ /* 0x000fe200078e00ff */
[----:B------:R-:W-:Y:S01]  /*7f00*/  ISETP.NE.OR P0, PT, R11, RZ, !P0 ;  /* 0x000000ff0b00720c */ /* 0x000fe20004705670 */
[----:B------:R-:W-:Y:S01]  /*7f10*/  IMAD.MOV.U32 R12, RZ, RZ, 0x1 ;  /* 0x00000001ff0c7424 */ /* 0x000fe200078e00ff */
[----:B------:R-:W-:Y:S01]  /*7f20*/  LOP3.LUT R13, R7, 0x2, RZ, 0xfc, !PT ;  /* 0x00000002070d7812 */ /* 0x000fe200078efcff */
[----:B------:R-:W-:Y:S01]  /*7f30*/  IMAD.MOV.U32 R15, RZ, RZ, RZ ;  /* 0x000000ffff0f7224 */ /* 0x000fe200078e00ff */
[----:B------:R-:W-:Y:S01]  /*7f40*/  ULDC UR4, c[0x0][0x600] ;  /* 0x0001800000047ab9 */ /* 0x000fe20000000800 */
[----:B------:R-:W-:Y:S01]  /*7f50*/  UMOV UR7, 0x1 ;  /* 0x0000000100077882 */ /* 0x000fe20000000000 */
[----:B------:R-:W-:-:S02]  /*7f60*/  UIADD3 UR22, UR13, 0x1, URZ ;  /* 0x000000010d167890 */ /* 0x000fc4000fffe03f */
[----:B------:R-:W-:Y:S02]  /*7f70*/  UIADD3 UR16, UR4, -0x1, URZ ;  /* 0xffffffff04107890 */ /* 0x000fe4000fffe03f */
[----:B------:R-:W-:Y:S02]  /*7f80*/  USHF.L.U32 UR18, UR7, UR5, URZ ;  /* 0x0000000507127299 */ /* 0x000fe4000800063f */
[----:B------:R-:W-:Y:S01]  /*7f90*/  ULOP3.LUT UR17, URZ, UR6, URZ, 0x33, !UPT ;  /* 0x000000063f117292 */ /* 0x000fe2000f8e333f */
[----:B------:R-:W-:-:S11]  /*7fa0*/  ULDC.64 UR20, c[0x0][0x198] ;  /* 0x0000660000147ab9 */ /* 0x000fd60000000a00 */
.L_x_182:
[----:B------:R-:W-:-:S03]  /*7fb0*/  UMOV UR4, 0xffffffff ;  /* 0xffffffff00047882 */ /* 0x000fc60000000000 */
[----:B------:R-:W-:Y:S05]  /*7fc0*/  BRA.DIV UR4, `(.L_x_171) ;  /* 0x0000000e04fc7947 */ /* 0x000fea000b800000 */
[----:B------:R-:W-:-:S13]  /*7fd0*/  ELECT P1, URZ, PT ;  /* 0x00000000003f782f */ /* 0x000fda0003820000 */
.L_x_196:
[----:B------:R-:W0:Y:S01]  /*7fe0*/  LDC R10, c[0x0][0x28c] ;  /* 0x0000a300ff0a7b82 */ /* 0x000e220000000800 */
[----:B------:R-:W-:Y:S01]  /*7ff0*/  BSSY B1, `(.L_x_172) ;  /* 0x0000037000017945 */ /* 0x000fe20003800000 */
[----:B0-----:R-:W-:-:S13]  /*8000*/  ISETP.LT.OR P1, PT, R10, 0x1, !P1 ;  /* 0x000000010a00780c */ /* 0x001fda0004f21670 */
[----:B------:R-:W-:Y:S05]  /*8010*/  @P1 BRA `(.L_x_173) ;  /* 0x0000000000d01947 */ /* 0x000fea0003800000 */
[----:B------:R-:W-:Y:S02]  /*8020*/  IMAD.SHL.U32 R16, R5, 0x80, RZ ;  /* 0x0000008005107824 */ /* 0x000fe400078e00ff */
[----:B------:R-:W-:Y:S02]  /*8030*/  IMAD.SHL.U32 R17, R6, 0x40, RZ ;  /* 0x0000004006117824 */ /* 0x000fe400078e00ff */
[----:B------:R-:W-:Y:S02]  /*8040*/  IMAD.MOV.U32 R18, RZ, RZ, RZ ;  /* 0x000000ffff127224 */ /* 0x000fe400078e00ff */
[----:B------:R-:W-:Y:S02]  /*8050*/  IMAD.U32 R20, RZ, RZ, UR22 ;  /* 0x00000016ff147e24 */ /* 0x000fe4000f8e00ff */
[----:B------:R-:W-:Y:S02]  /*8060*/  IMAD.MOV.U32 R5, RZ, RZ, R12 ;  /* 0x000000ffff057224 */ /* 0x000fe400078e000c */
[----:B------:R-:W-:-:S07]  /*8070*/  IMAD.MOV.U32 R6, RZ, RZ, R15 ;  /* 0x000000ffff067224 */ /* 0x000fce00078e000f */
.L_x_177:
[----:B------:R-:W0:Y:S01]  /*8080*/  S2R R11, SR_CgaCtaId ;  /* 0x00000000000b7919 */ /* 0x000e220000008800 */
[----:B------:R-:W-:-:S04]  /*8090*/  MOV R10, 0x400 ;  /* 0x00000400000a7802 */ /* 0x000fc80000000f00 */
[----:B0-----:R-:W-:Y:S02]  /*80a0*/  LEA R21, R11, R10, 0x18 ;  /* 0x0000000a0b157211 */ /* 0x001fe400078ec0ff */
[----:B------:R-:W-:Y:S01]  /*80b0*/  SHF.L.U32 R10, R5, 0x1f, RZ ;  /* 0x0000001f050a7819 */ /* 0x000fe200000006ff */
[----:B------:R-:W0:Y:S02]  /*80c0*/  @!P3 LDC R11, c[0x0][0x500] ;  /* 0x00014000ff0bbb82 */ /* 0x000e240000000800 */
[----:B------:R-:W-:-:S04]  /*80d0*/  IMAD R19, R6, 0x8, R21 ;  /* 0x0000000806137824 */ /* 0x000fc800078e0215 */
[----:B------:R-:W1:Y:S02]  /*80e0*/  SYNCS.PHASECHK.TRANS64.TRYWAIT P1, [R19+URZ+0x28], R10 ;  /* 0x0000280a130075a7 */ /* 0x000e64000802017f */
[----:B-1----:R-:W-:Y:S05]  /*80f0*/  @!P1 BRA `(.L_x_174) ;  /* 0x0000000c00d09947 */ /* 0x002fea0003800000 */
.L_x_197:
[----:B-1----:R-:W-:Y:S01]  /*8100*/  PRMT R10, R13, 0x9910, RZ ;  /* 0x000099100d0a7816 */ /* 0x002fe200000000ff */
[----:B0-----:R0:W-:Y:S03]  /*8110*/  @!P3 SYNCS.ARRIVE.TRANS64 RZ, [R19+URZ], R11 ;  /* 0x0000000b13ffb9a7 */ /* 0x0011e6000800003f */
[----:B------:R-:W-:-:S13]  /*8120*/  ISETP.NE.AND P1, PT, R10, 0x2, PT ;  /* 0x000000020a00780c */ /* 0x000fda0003f25270 */
[----:B0-----:R-:W-:Y:S05]  /*8130*/  @P1 BRA `(.L_x_175) ;  /* 0x0000000000041947 */ /* 0x001fea0003800000 */
[----:B------:R-:W-:Y:S01]  /*8140*/  BPT.TRAP 0x1 ;  /* 0x000000040000795c */ /* 0x000fe20000300000 */
.L_x_175:
[----:B------:R-:W-:Y:S05]  /*8150*/  @P0 BRA `(.L_x_176) ;  /* 0x0000000000040947 */ /* 0x000fea0003800000 */
[----:B------:R-:W-:Y:S01]  /*8160*/  BPT.TRAP 0x1 ;  /* 0x000000040000795c */ /* 0x000fe20000300000 */
.L_x_176:
[C-C-:B------:R-:W-:Y:S01]  /*8170*/  IMAD R10, R6.reuse, 0x800, R21.reuse ;  /* 0x00000800060a7824 */ /* 0x140fe200078e0215 */
[----:B------:R-:W-:Y:S01]  /*8180*/  R2UR UR9, R19 ;  /* 0x00000000130972ca */ /* 0x000fe200000e0000 */
[----:B------:R-:W-:Y:S01]  /*8190*/  IMAD R21, R6, 0x1000, R21 ;  /* 0x0000100006157824 */ /* 0x000fe200078e0215 */
[----:B------:R-:W-:Y:S01]  /*81a0*/  UIADD3 UR4, UP0, UR20, 0xf0, URZ ;  /* 0x000000f014047890 */ /* 0x000fe2000ff1e03f */
[----:B------:R-:W-:Y:S01]  /*81b0*/  VIADD R20, R20, 0xffffffff ;  /* 0xffffffff14147836 */ /* 0x000fe20000000000 */
[----:B------:R-:W-:Y:S01]  /*81c0*/  R2UR UR5, R10 ;  /* 0x000000000a0572ca */ /* 0x000fe200000e0000 */
[----:B------:R-:W-:Y:S01]  /*81d0*/  UIADD3 UR24, UP1, UR20, 0x1f0, URZ ;  /* 0x000001f014187890 */ /* 0x000fe2000ff3e03f */
[----:B------:R-:W-:Y:S01]  /*81e0*/  R2UR UR8, R21 ;  /* 0x00000000150872ca */ /* 0x000fe200000e0000 */
[----:B------:R-:W-:Y:S01]  /*81f0*/  VIADD R6, R6, 0x1 ;  /* 0x0000000106067836 */ /* 0x000fe20000000000 */
[----:B------:R-:W-:Y:S01]  /*8200*/  R2UR UR11, R17 ;  /* 0x00000000110b72ca */ /* 0x000fe200000e0000 */
[----:B------:R-:W-:Y:S01]  /*8210*/  UIADD3.X UR25, URZ, UR21, URZ, UP1, !UPT ;  /* 0x000000153f197290 */ /* 0x000fe20008ffe43f */
[----:B------:R-:W-:Y:S01]  /*8220*/  R2UR UR10, R18 ;  /* 0x00000000120a72ca */ /* 0x000fe200000e0000 */
[----:B------:R-:W-:Y:S01]  /*8230*/  UMOV UR6, 0x0 ;  /* 0x0000000000067882 */ /* 0x000fe20000000000 */
[----:B------:R-:W-:Y:S01]  /*8240*/  R2UR UR12, R4 ;  /* 0x00000000040c72ca */ /* 0x000fe200000e0000 */
[----:B------:R-:W-:Y:S01]  /*8250*/  UMOV UR7, 0x10000000 ;  /* 0x1000000000077882 */ /* 0x000fe20000000000 */
[----:B------:R-:W-:Y:S01]  /*8260*/  R2UR UR19, R16 ;  /* 0x00000000101372ca */ /* 0x000fe200000e0000 */
[----:B------:R-:W-:Y:S01]  /*8270*/  VIADD R18, R18, 0x20 ;  /* 0x0000002012127836 */ /* 0x000fe20000000000 */
[----:B------:R-:W-:Y:S01]  /*8280*/  ISETP.GT.AND P4, PT, R20, 0x1, PT ;  /* 0x000000011400780c */ /* 0x000fe20003f84270 */
[----:B------:R-:W-:Y:S01]  /*8290*/  UIADD3 UR14, UR5, 0x180, URZ ;  /* 0x00000180050e7890 */ /* 0x000fe2000fffe03f */
[----:B------:R-:W-:Y:S01]  /*82a0*/  ISETP.NE.AND P1, PT, R6, 0x5, PT ;  /* 0x000000050600780c */ /* 0x000fe20003f25270 */
[----:B------:R-:W-:-:S02]  /*82b0*/  UIADD3.X UR5, URZ, UR21, URZ, UP0, !UPT ;  /* 0x000000153f057290 */ /* 0x000fc400087fe43f */
[----:B------:R-:W-:Y:S01]  /*82c0*/  UIADD3 UR15, UR8, 0x2980, URZ ;  /* 0x00002980080f7890 */ /* 0x000fe2000fffe03f */
[----:B------:R-:W-:Y:S02]  /*82d0*/  SEL R10, RZ, 0x1, P1 ;  /* 0x00000001ff0a7807 */ /* 0x000fe40000800000 */
[----:B------:R-:W-:Y:S01]  /*82e0*/  UMOV UR8, UR14 ;  /* 0x0000000e00087c82 */ /* 0x000fe20008000000 */
[----:B------:R-:W-:Y:S02]  /*82f0*/  SEL R6, R6, RZ, P1 ;  /* 0x000000ff06067207 */ /* 0x000fe40000800000 */
[----:B------:R-:W-:Y:S01]  /*8300*/  LOP3.LUT R5, R5, R10, RZ, 0x3c, !PT ;  /* 0x0000000a05057212 */ /* 0x000fe200078e3cff */
[----:B------:R0:W-:Y:S02]  /*8310*/  UTMALDG.3D [UR8], [UR4], desc[UR6] ;  /* 0x00000608040075b4 */ /* 0x0001e40008011000 */
[----:B0-----:R-:W-:Y:S01]  /*8320*/  UMOV UR8, UR15 ;  /* 0x0000000f00087c82 */ /* 0x001fe20008000000 */
[----:B------:R-:W-:-:S02]  /*8330*/  UMOV UR11, UR19 ;  /* 0x00000013000b7c82 */ /* 0x000fc40008000000 */
[----:B------:R0:W-:Y:S02]  /*8340*/  UTMALDG.3D [UR8], [UR24], desc[UR6] ;  /* 0x00000608180075b4 */ /* 0x0001e40008011000 */
[----:B0-----:R-:W-:Y:S05]  /*8350*/  @P4 BRA `(.L_x_177) ;  /* 0xfffffffc00484947 */ /* 0x001fea000383ffff */
.L_x_173:
[----:B------:R-:W-:Y:S05]  /*8360*/  BSYNC B1 ;  /* 0x0000000000017941 */ /* 0x000fea0003800000 */
.L_x_172:
[----:B------:R-:W-:Y:S01]  /*8370*/  LOP3.LUT P5, RZ, R14, 0xff, RZ, 0xc0, !PT ;  /* 0x000000ff0eff7812 */ /* 0x000fe200078ac0ff */
[----:B------:R-:W-:Y:S01]  /*8380*/  VIADD R6, R15, UR13 ;  /* 0x0000000d0f067c36 */ /* 0x000fe20008000000 */
[----:B------:R-:W-:Y:S01]  /*8390*/  ULDC.64 UR4, c[0x0][0x650] ;  /* 0x0001940000047ab9 */ /* 0x000fe20000000a00 */
[----:B------:R-:W-:Y:S01]  /*83a0*/  IMAD.U32 R11, RZ, RZ, UR13 ;  /* 0x0000000dff0b7e24 */ /* 0x000fe2000f8e00ff */
[----:B------:R-:W-:Y:S01]  /*83b0*/  UISETP.GE.U32.AND UP0, UPT, UR13, 0x5, UPT ;  /* 0x000000050d00788c */ /* 0x000fe2000bf06070 */
[----:B------:R-:W-:Y:S01]  /*83c0*/  BSSY B1, `(.L_x_178) ;  /* 0x000006b000017945 */ /* 0x000fe20003800000 */
[----:B------:R-:W-:Y:S02]  /*83d0*/  ISETP.GT.U32.AND P1, PT, R6, 0x4, PT ;  /* 0x000000040600780c */ /* 0x000fe40003f24070 */
[----:B------:R-:W-:Y:S02]  /*83e0*/  PRMT R14, RZ, 0x7610, R14 ;  /* 0x00007610ff0e7816 */ /* 0x000fe4000000000e */
[----:B------:R-:W-:-:S02]  /*83f0*/  ISETP.LT.U32.AND P1, PT, R11, 0x5, P1 ;  /* 0x000000050b00780c */ /* 0x000fc40000f21070 */
[----:B------:R-:W-:Y:S01]  /*8400*/  PLOP3.LUT P4, PT, PT, PT, UP0, 0x80, 0x0 ;  /* 0x000000000000781c */ /* 0x000fe20003f8f008 */
[----:B------:R-:W0:Y:S01]  /*8410*/  @P5 S2R R5, SR_CgaCtaId ;  /* 0x0000000000055919 */ /* 0x000e220000008800 */
[----:B------:R-:W-:-:S04]  /*8420*/  @P5 MOV R4, 0x400 ;  /* 0x0000040000045802 */ /* 0x000fc80000000f00 */
[----:B0-----:R-:W-:Y:S01]  /*8430*/  @P5 LEA R10, R5, R4, 0x18 ;  /* 0x00000004050a5211 */ /* 0x001fe200078ec0ff */
[----:B------:R-:W-:-:S03]  /*8440*/  IMAD.WIDE.U32 R4, R6, -0x33333333, RZ ;  /* 0xcccccccd06047825 */ /* 0x000fc600078e00ff */
[----:B------:R0:W-:Y:S01]  /*8450*/  @P5 SYNCS.ARRIVE.TRANS64.A1T0 RZ, [R10+URZ+0x88], RZ ;  /* 0x000088ff0aff59a7 */ /* 0x0001e2000810003f */
[----:B------:R-:W-:Y:S01]  /*8460*/  IADD3 R2, P5, R2, R8, RZ ;  /* 0x0000000802027210 */ /* 0x000fe20007fbe0ff */
[----:B------:R-:W-:Y:S01]  /*8470*/  IMAD.MOV.U32 R4, RZ, RZ, -0x1 ;  /* 0xffffffffff047424 */ /* 0x000fe200078e00ff */
[----:B------:R-:W-:Y:S02]  /*8480*/  SHF.R.U32.HI R11, RZ, 0x2, R5 ;  /* 0x00000002ff0b7819 */ /* 0x000fe40000011605 */
[----:B------:R-:W-:Y:S01]  /*8490*/  SEL R5, RZ, 0x1, !P1 ;  /* 0x00000001ff057807 */ /* 0x000fe20004800000 */
[----:B------:R-:W-:Y:S01]  /*84a0*/  IMAD.X R3, R3, 0x1, R0, P5 ;  /* 0x0000000103037824 */ /* 0x000fe200028e0600 */
[----:B------:R-:W-:Y:S01]  /*84b0*/  ISETP.GE.U32.AND P1, PT, R2, UR4, PT ;  /* 0x0000000402007c0c */ /* 0x000fe2000bf26070 */
[----:B------:R-:W-:Y:S01]  /*84c0*/  IMAD R15, R11, -0x5, R6 ;  /* 0xfffffffb0b0f7824 */ /* 0x000fe200078e0206 */
[----:B------:R-:W-:Y:S01]  /*84d0*/  LOP3.LUT R12, R12, R5, RZ, 0x3c, !PT ;  /* 0x000000050c0c7212 */ /* 0x000fe200078e3cff */
[----:B------:R-:W-:Y:S01]  /*84e0*/  IMAD.MOV.U32 R6, RZ, RZ, -0x1 ;  /* 0xffffffffff067424 */ /* 0x000fe200078e00ff */
[----:B------:R-:W-:Y:S01]  /*84f0*/  ISETP.GE.U32.AND.EX P1, PT, R3, UR5, PT, P1 ;  /* 0x0000000503007c0c */ /* 0x000fe2000bf26110 */
[----:B------:R-:W-:Y:S01]  /*8500*/  IMAD.MOV.U32 R5, RZ, RZ, -0x1 ;  /* 0xffffffffff057424 */ /* 0x000fe200078e00ff */
[----:B------:R-:W-:-:S02]  /*8510*/  @P4 LOP3.LUT R12, R12, 0x1, R11, 0x78, !PT ;  /* 0x000000010c0c4812 */ /* 0x000fc400078e780b */
[----:B0-----:R-:W-:-:S09]  /*8520*/  PRMT R10, RZ, 0x7610, R10 ;  /* 0x00007610ff0a7816 */ /* 0x001fd2000000000a */
[----:B------:R-:W-:Y:S05]  /*8530*/  @P1 BRA `(.L_x_179) ;  /* 0x00000004004c1947 */ /* 0x000fea0003800000 */
[----:B------:R-:W0:Y:S01]  /*8540*/  S2R R17, SR_CTAID.X ;  /* 0x0000000000117919 */ /* 0x000e220000002500 */
[----:B------:R-:W-:Y:S01]  /*8550*/  ULDC.64 UR4, c[0x0][0x628] ;  /* 0x00018a0000047ab9 */ /* 0x000fe20000000a00 */
[----:B------:R-:W1:Y:S01]  /*8560*/  LDC R18, c[0x0][0x144] ;  /* 0x00005100ff127b82 */ /* 0x000e620000000800 */
[----:B------:R-:W-:Y:S01]  /*8570*/  ISETP.NE.U32.AND P1, PT, RZ, UR4, PT ;  /* 0x00000004ff007c0c */ /* 0x000fe2000bf25070 */
[----:B------:R-:W2:Y:S01]  /*8580*/  S2R R6, SR_CTAID.Y ;  /* 0x0000000000067919 */ /* 0x000ea20000002600 */
[----:B------:R-:W-:Y:S01]  /*8590*/  ULDC UR6, c[0x0][0x150] ;  /* 0x0000540000067ab9 */ /* 0x000fe20000000800 */
[----:B------:R-:W-:Y:S01]  /*85a0*/  ULDC UR7, c[0x0][0x630] ;  /* 0x00018c0000077ab9 */ /* 0x000fe20000000800 */
[----:B------:R-:W-:Y:S01]  /*85b0*/  ISETP.NE.AND.EX P1, PT, RZ, UR5, PT, P1 ;  /* 0x00000005ff007c0c */ /* 0x000fe2000bf25310 */
[----:B------:R-:W-:Y:S01]  /*85c0*/  IMAD.MOV.U32 R4, RZ, RZ, R2 ;  /* 0x000000ffff047224 */ /* 0x000fe200078e0002 */
[----:B0-----:R-:W-:-:S05]  /*85d0*/  I2FP.F32.U32 R5, R17 ;  /* 0x0000001100057245 */ /* 0x001fca0000201000 */
[----:B------:R-:W-:Y:S01]  /*85e0*/  FMUL R20, R5, UR6 ;  /* 0x0000000605147c20 */ /* 0x000fe20008400000 */
[----:B------:R-:W-:-:S05]  /*85f0*/  IMAD.MOV.U32 R5, RZ, RZ, R3 ;  /* 0x000000ffff057224 */ /* 0x000fca00078e0003 */
[----:B--2---:R-:W-:Y:S05]  /*8600*/  @!P1 BRA `(.L_x_180) ;  /* 0x0000000000289947 */ /* 0x004fea0003800000 */
[----:B------:R-:W-:Y:S02]  /*8610*/  ULDC UR6, c[0x0][0x634] ;  /* 0x00018d0000067ab9 */ /* 0x000fe40000000800 */
[----:B------:R-:W-:-:S05]  /*8620*/  IADD3 R5, P1, R2, UR6, RZ ;  /* 0x0000000602057c10 */ /* 0x000fca000ff3e0ff */
[----:B------:R-:W-:-:S04]  /*8630*/  IMAD.X R19, RZ, RZ, R3, P1 ;  /* 0x000000ffff137224 */ /* 0x000fc800008e0603 */
[----:B------:R-:W-:-:S04]  /*8640*/  IMAD.WIDE.U32 R10, R19, UR4, RZ ;  /* 0x00000004130a7c25 */ /* 0x000fc8000f8e00ff */
[----:B------:R-:W-:-:S04]  /*8650*/  IMAD.WIDE.U32 R10, P1, R5, UR5, R10 ;  /* 0x00000005050a7c25 */ /* 0x000fc8000f82000a */
[----:B------:R-:W-:-:S04]  /*8660*/  IMAD.WIDE.U32 R4, R5, UR4, RZ ;  /* 0x0000000405047c25 */ /* 0x000fc8000f8e00ff */
[----:B------:R-:W-:Y:S01]  /*8670*/  IMAD.MOV.U32 R4, RZ, RZ, R11 ;  /* 0x000000ffff047224 */ /* 0x000fe200078e000b */
[----:B------:R-:W-:Y:S01]  /*8680*/  IADD3 RZ, P4, R5, R10, RZ ;  /* 0x0000000a05ff7210 */ /* 0x000fe20007f9e0ff */
[----:B------:R-:W-:-:S04]  /*8690*/  IMAD.X R5, RZ, RZ, RZ, P1 ;  /* 0x000000ffff057224 */ /* 0x000fc800008e06ff */
[----:B------:R-:W-:-:S08]  /*86a0*/  IMAD.WIDE.U32.X R4, R19, UR5, R4, P4 ;  /* 0x0000000513047c25 */ /* 0x000fd0000a0e0404 */
.L_x_180:
[--C-:B------:R-:W-:Y:S01]  /*86b0*/  SHF.R.U64 R16, R4, UR7, R5.reuse ;  /* 0x0000000704107c19 */ /* 0x100fe20008001205 */
[----:B------:R-:W0:Y:S01]  /*86c0*/  F2I.U32.TRUNC.NTZ R20, R20 ;  /* 0x0000001400147305 */ /* 0x000e22000020f000 */
[----:B------:R-:W-:Y:S01]  /*86d0*/  SHF.R.U32.HI R4, RZ, UR7, R5 ;  /* 0x00000007ff047c19 */ /* 0x000fe20008011605 */
[----:B------:R-:W-:Y:S01]  /*86e0*/  ULDC.64 UR4, c[0x0][0x620] ;  /* 0x0001880000047ab9 */ /* 0x000fe20000000a00 */
[----:B------:R-:W-:Y:S01]  /*86f0*/  IADD3 R11, P1, RZ, -R16, RZ ;  /* 0x80000010ff0b7210 */ /* 0x000fe20007f3e0ff */
[----:B------:R-:W-:Y:S01]  /*8700*/  ULDC.64 UR6, c[0x0][0x640] ;  /* 0x0001900000067ab9 */ /* 0x000fe20000000a00 */
[----:B------:R-:W2:Y:S03]  /*8710*/  LDC R21, c[0x0][0x148] ;  /* 0x00005200ff157b82 */ /* 0x000ea60000000800 */
[----:B------:R-:W-:Y:S01]  /*8720*/  IMAD.X R4, RZ, RZ, ~R4, P1 ;  /* 0x000000ffff047224 */ /* 0x000fe200008e0e04 */
[----:B------:R-:W-:-:S03]  /*8730*/  ISETP.NE.U32.AND P1, PT, RZ, UR6, PT ;  /* 0x00000006ff007c0c */ /* 0x000fc6000bf25070 */
[----:B------:R-:W-:Y:S01]  /*8740*/  IMAD R10, R4, UR4, RZ ;  /* 0x00000004040a7c24 */ /* 0x000fe2000f8e02ff */
[----:B------:R-:W-:Y:S01]  /*8750*/  ISETP.NE.AND.EX P1, PT, RZ, UR7, PT, P1 ;  /* 0x00000007ff007c0c */ /* 0x000fe2000bf25310 */
[----:B------:R-:W-:Y:S01]  /*8760*/  IMAD.WIDE.U32 R4, R11, UR4, R2 ;  /* 0x000000040b047c25 */ /* 0x000fe2000f8e0002 */
[----:B------:R-:W-:-:S03]  /*8770*/  ULDC UR4, c[0x0][0x618] ;  /* 0x0001860000047ab9 */ /* 0x000fc60000000800 */
[----:B------:R-:W-:Y:S01]  /*8780*/  IMAD R11, R11, UR5, R10 ;  /* 0x000000050b0b7c24 */ /* 0x000fe2000f8e020a */
[----:B------:R-:W-:Y:S01]  /*8790*/  ULDC UR5, c[0x0][0x154] ;  /* 0x0000550000057ab9 */ /* 0x000fe20000000800 */
[----:B0-----:R-:W-:Y:S02]  /*87a0*/  IMAD.MOV R10, RZ, RZ, -R20 ;  /* 0x000000ffff0a7224 */ /* 0x001fe400078e0a14 */
[----:B------:R-:W-:Y:S02]  /*87b0*/  IMAD.IADD R5, R5, 0x1, R11 ;  /* 0x0000000105057824 */ /* 0x000fe400078e020b */
[----:B-1----:R-:W-:Y:S01]  /*87c0*/  IMAD R17, R18, R10, R17 ;  /* 0x0000000a12117224 */ /* 0x002fe200078e0211 */
[----:B------:R-:W-:Y:S02]  /*87d0*/  I2FP.F32.U32 R10, R6 ;  /* 0x00000006000a7245 */ /* 0x000fe40000201000 */
[--C-:B------:R-:W-:Y:S02]  /*87e0*/  SHF.R.U64 R18, R4, UR4, R5.reuse ;  /* 0x0000000404127c19 */ /* 0x100fe40008001205 */
[----:B------:R-:W-:Y:S01]  /*87f0*/  SHF.R.U32.HI R5, RZ, UR4, R5 ;  /* 0x00000004ff057c19 */ /* 0x000fe20008011605 */
[----:B------:R-:W-:Y:S01]  /*8800*/  FMUL R10, R10, UR5 ;  /* 0x000000050a0a7c20 */ /* 0x000fe20008400000 */
[----:B------:R-:W-:-:S02]  /*8810*/  ULDC UR4, c[0x0][0x608] ;  /* 0x0001820000047ab9 */ /* 0x000fc40000000800 */
[--C-:B------:R-:W-:Y:S01]  /*8820*/  SHF.R.U64 R20, R18, UR4, R5.reuse ;  /* 0x0000000412147c19 */ /* 0x100fe20008001205 */
[----:B------:R0:W1:Y:S01]  /*8830*/  F2I.U32.TRUNC.NTZ R22, R10 ;  /* 0x0000000a00167305 */ /* 0x000062000020f000 */
[----:B------:R-:W-:Y:S01]  /*8840*/  SHF.R.U32.HI R5, RZ, UR4, R5 ;  /* 0x00000004ff057c19 */ /* 0x000fe20008011605 */
[----:B------:R-:W-:-:S03]  /*8850*/  ULDC UR4, c[0x0][0x658] ;  /* 0x0001960000047ab9 */ /* 0x000fc60000000800 */
[--C-:B------:R-:W-:Y:S02]  /*8860*/  SHF.R.U64 R19, R20, UR4, R5.reuse ;  /* 0x0000000414137c19 */ /* 0x100fe40008001205 */
[----:B------:R-:W-:-:S03]  /*8870*/  SHF.R.U32.HI R23, RZ, UR4, R5 ;  /* 0x00000004ff177c19 */ /* 0x000fc60008011605 */
[----:B------:R-:W-:Y:S02]  /*8880*/  IMAD.MOV.U32 R4, RZ, RZ, R19 ;  /* 0x000000ffff047224 */ /* 0x000fe400078e0013 */
[----:B------:R-:W-:Y:S01]  /*8890*/  IMAD.MOV.U32 R5, RZ, RZ, R23 ;  /* 0x000000ffff057224 */ /* 0x000fe200078e0017 */
[----:B0-----:R-:W-:Y:S06]  /*88a0*/  @!P1 BRA `(.L_x_181) ;  /* 0x0000000000289947 */ /* 0x001fec0003800000 */
        /* <DEDUP_REMOVED lines=10> */
.L_x_181:
[----:B------:R-:W-:Y:S01]  /*8950*/  ULDC UR4, c[0x0][0x648] ;  /* 0x0001920000047ab9 */ /* 0x000fe20000000800 */
[----:B-1----:R-:W-:Y:S01]  /*8960*/  IMAD.MOV R22, RZ, RZ, -R22 ;  /* 0x000000ffff167224 */ /* 0x002fe200078e0a16 */
[----:B------:R-:W-:Y:S01]  /*8970*/  SHF.R.U64 R5, R4, UR4, R5 ;  /* 0x0000000404057c19 */ /* 0x000fe20008001205 */
[----:B------:R-:W-:Y:S01]  /*8980*/  ULDC UR4, c[0x0][0x638] ;  /* 0x00018e0000047ab9 */ /* 0x000fe20000000800 */
[----:B------:R-:W-:Y:S01]  /*8990*/  LOP3.LUT R4, R20, UR17, RZ, 0xc0, !PT ;  /* 0x0000001114047c12 */ /* 0x000fe2000f8ec0ff */
[----:B--2---:R-:W-:Y:S01]  /*89a0*/  @P2 IMAD R17, R21, R22, R6 ;  /* 0x0000001615112224 */ /* 0x004fe200078e0206 */
[----:B------:R-:W-:Y:S01]  /*89b0*/  LOP3.LUT R18, R18, UR16, RZ, 0xc0, !PT ;  /* 0x0000001012127c12 */ /* 0x000fe2000f8ec0ff */
[----:B------:R-:W-:Y:S01]  /*89c0*/  IMAD.MOV R6, RZ, RZ, -R5 ;  /* 0x000000ffff067224 */ /* 0x000fe200078e0a05 */
[----:B------:R-:W-:Y:S01]  /*89d0*/  ULDC UR5, c[0x0][0x610] ;  /* 0x0001840000057ab9 */ /* 0x000fe20000000800 */
[----:B------:R-:W-:Y:S02]  /*89e0*/  IMAD R4, R5, UR18, R4 ;  /* 0x0000001205047c24 */ /* 0x000fe4000f8e0204 */
[----:B------:R-:W-:Y:S01]  /*89f0*/  IMAD R19, R6, UR4, R19 ;  /* 0x0000000406137c24 */ /* 0x000fe2000f8e0213 */
[----:B------:R-:W-:Y:S01]  /*8a00*/  ULDC UR4, c[0x0][0x600] ;  /* 0x0001800000047ab9 */ /* 0x000fe20000000800 */
[----:B------:R-:W-:-:S02]  /*8a10*/  IMAD R17, R4, UR5, R17 ;  /* 0x0000000504117c24 */ /* 0x000fc4000f8e0211 */
[----:B------:R-:W-:Y:S02]  /*8a20*/  IMAD R6, R19, UR4, R18 ;  /* 0x0000000413067c24 */ /* 0x000fe4000f8e0212 */
[----:B------:R-:W-:Y:S02]  /*8a30*/  IMAD.MOV.U32 R10, RZ, RZ, 0x1 ;  /* 0x00000001ff0a7424 */ /* 0x000fe400078e00ff */
[----:B------:R-:W-:Y:S01]  /*8a40*/  IMAD.MOV.U32 R4, RZ, RZ, R16 ;  /* 0x000000ffff047224 */ /* 0x000fe200078e0010 */
[----:B------:R-:W-:Y:S02]  /*8a50*/  SEL R5, R6, R17, !P2 ;  /* 0x0000001106057207 */ /* 0x000fe40005000000 */
[----:B------:R-:W-:-:S07]  /*8a60*/  SEL R6, R17, R6, !P2 ;  /* 0x0000000611067207 */ /* 0x000fce0005000000 */
.L_x_179:
[----:B------:R-:W-:Y:S05]  /*8a70*/  BSYNC B1 ;  /* 0x0000000000017941 */ /* 0x000fea0003800000 */
.L_x_178:
[----:B------:R-:W-:-:S13]  /*8a80*/  LOP3.LUT P1, RZ, R10, 0xff, RZ, 0xc0, !PT ;  /* 0x000000ff0aff7812 */ /* 0x000fda000782c0ff */
[----:B------:R-:W-:Y:S05]  /*8a90*/  @P1 BRA `(.L_x_182) ;  /* 0xfffffff400441947 */ /* 0x000fea000383ffff */
[----:B------:R-:W-:Y:S05]  /*8aa0*/  BSYNC B0 ;  /* 0x0000000000007941 */ /* 0x000fea0003800000 */
.L_x_170:
[----:B------:R-:W-:-:S03]  /*8ab0*/  UMOV UR4, 0xffffffff ;  /* 0xffffffff00047882 */ /* 0x000fc60000000000 */
[----:B------:R-:W-:Y:S05]  /*8ac0*/  BRA.DIV UR4, `(.L_x_183) ;  /* 0x0000000604707947 */ /* 0x000fea000b800000 */
[----:B------:R-:W-:-:S13]  /*8ad0*/  ELECT P0, URZ, PT ;  /* 0x00000000003f782f */ /* 0x000fda0003800000 */
.L_x_200:
[----:B------:R-:W-:Y:S04]  /*8ae0*/  BSSY B0, `(.L_x_184) ;  /* 0x0000034000007945 */ /* 0x000fe80003800000 */
[----:B------:R-:W-:Y:S05]  /*8af0*/  @!P0 BRA `(.L_x_185) ;  /* 0x0000000000c88947 */ /* 0x000fea0003800000 */
[----:B------:R-:W-:-:S04]  /*8b00*/  LOP3.LUT R7, R7, 0x2, RZ, 0xfc, !PT ;  /* 0x0000000207077812 */ /* 0x000fc800078efcff */
[----:B------:R-:W-:-:S13]  /*8b10*/  ISETP.NE.AND P0, PT, R7, 0x3, PT ;  /* 0x000000030700780c */ /* 0x000fda0003f05270 */
[----:B------:R-:W-:Y:S05]  /*8b20*/  @!P0 BRA `(.L_x_186) ;  /* 0x0000000000048947 */ /* 0x000fea0003800000 */
[----:B------:R-:W-:Y:S01]  /*8b30*/  BPT.TRAP 0x1 ;  /* 0x000000040000795c */ /* 0x000fe20000300000 */
.L_x_186:
[----:B------:R-:W0:Y:S01]  /*8b40*/  S2R R3, SR_CgaCtaId ;  /* 0x0000000000037919 */ /* 0x000e220000008800 */
[----:B------:R-:W-:Y:S02]  /*8b50*/  MOV R0, 0x400 ;  /* 0x0000040000007802 */ /* 0x000fe40000000f00 */
[----:B------:R-:W-:Y:S02]  /*8b60*/  SHF.L.U32 R2, R12, 0x1f, RZ ;  /* 0x0000001f0c027819 */ /* 0x000fe400000006ff */
[----:B0-----:R-:W-:-:S05]  /*8b70*/  LEA R0, R3, R0, 0x18 ;  /* 0x0000000003007211 */ /* 0x001fca00078ec0ff */
[----:B------:R-:W-:-:S04]  /*8b80*/  VIADD R0, R0, 0x28 ;  /* 0x0000002800007836 */ /* 0x000fc80000000000 */
[C---:B------:R-:W-:Y:S02]  /*8b90*/  IMAD R5, R15.reuse, 0x8, R0 ;  /* 0x000000080f057824 */ /* 0x040fe400078e0200 */
[----:B------:R-:W-:Y:S02]  /*8ba0*/  VIADD R15, R15, 0x1 ;  /* 0x000000010f0f7836 */ /* 0x000fe40000000000 */
[----:B------:R-:W0:Y:S03]  /*8bb0*/  SYNCS.PHASECHK.TRANS64.TRYWAIT P0, [R5+URZ], R2 ;  /* 0x00000002050075a7 */ /* 0x000e26000800017f */
[----:B------:R-:W-:-:S04]  /*8bc0*/  ISETP.NE.AND P1, PT, R15, 0x5, PT ;  /* 0x000000050f00780c */ /* 0x000fc80003f25270 */
[----:B------:R-:W-:Y:S02]  /*8bd0*/  SEL R3, RZ, 0x1, P1 ;  /* 0x00000001ff037807 */ /* 0x000fe40000800000 */
[----:B------:R-:W-:Y:S02]  /*8be0*/  SEL R15, R15, RZ, P1 ;  /* 0x000000ff0f0f7207 */ /* 0x000fe40000800000 */
[----:B------:R-:W-:-:S03]  /*8bf0*/  LOP3.LUT R12, R12, R3, RZ, 0x3c, !PT ;  /* 0x000000030c0c7212 */ /* 0x000fc600078e3cff */
[----:B------:R-:W-:Y:S01]  /*8c00*/  IMAD R7, R15, 0x8, R0 ;  /* 0x000000080f077824 */ /* 0x000fe200078e0200 */
[----:B------:R-:W-:Y:S01]  /*8c10*/  SHF.L.U32 R4, R12, 0x1f, RZ ;  /* 0x0000001f0c047819 */ /* 0x000fe200000006ff */
[----:B0-----:R-:W-:Y:S06]  /*8c20*/  @!P0 BRA `(.L_x_187) ;  /* 0x00000004003c8947 */ /* 0x001fec0003800000 */
.L_x_201:
[----:B------:R-:W1:Y:S01]  /*8c30*/  SYNCS.PHASECHK.TRANS64.TRYWAIT P0, [R7+URZ], R4 ;  /* 0x00000004070075a7 */ /* 0x000e62000800017f */
[----:B0-----:R-:W-:-:S05]  /*8c40*/  VIADD R2, R15, 0x1 ;  /* 0x000000010f027836 */ /* 0x001fca0000000000 */
[----:B------:R-:W-:-:S04]  /*8c50*/  ISETP.NE.AND P1, PT, R2, 0x5, PT ;  /* 0x000000050200780c */ /* 0x000fc80003f25270 */
[----:B------:R-:W-:Y:S02]  /*8c60*/  SEL R3, RZ, 0x1, P1 ;  /* 0x00000001ff037807 */ /* 0x000fe40000800000 */
[----:B------:R-:W-:Y:S02]  /*8c70*/  SEL R9, R2, RZ, P1 ;  /* 0x000000ff02097207 */ /* 0x000fe40000800000 */
[----:B------:R-:W-:-:S03]  /*8c80*/  LOP3.LUT R12, R12, R3, RZ, 0x3c, !PT ;  /* 0x000000030c0c7212 */ /* 0x000fc600078e3cff */
[----:B------:R-:W-:Y:S01]  /*8c90*/  IMAD R8, R9, 0x8, R0 ;  /* 0x0000000809087824 */ /* 0x000fe200078e0200 */
[----:B------:R-:W-:Y:S01]  /*8ca0*/  SHF.L.U32 R5, R12, 0x1f, RZ ;  /* 0x0000001f0c057819 */ /* 0x000fe200000006ff */
[----:B-1----:R-:W-:Y:S06]  /*8cb0*/  @!P0 BRA `(.L_x_188) ;  /* 0x00000004002c8947 */ /* 0x002fec0003800000 */
.L_x_202:
[----:B------:R-:W1:Y:S01]  /*8cc0*/  SYNCS.PHASECHK.TRANS64.TRYWAIT P0, [R8+URZ], R5 ;  /* 0x00000005080075a7 */ /* 0x000e62000800017f */
[----:B------:R-:W-:-:S05]  /*8cd0*/  VIADD R2, R9, 0x1 ;  /* 0x0000000109027836 */ /* 0x000fca0000000000 */
[----:B------:R-:W-:-:S04]  /*8ce0*/  ISETP.NE.AND P1, PT, R2, 0x5, PT ;  /* 0x000000050200780c */ /* 0x000fc80003f25270 */
[----:B------:R-:W-:Y:S02]  /*8cf0*/  SEL R3, RZ, 0x1, P1 ;  /* 0x00000001ff037807 */ /* 0x000fe40000800000 */
[----:B0-----:R-:W-:Y:S02]  /*8d00*/  SEL R7, R2, RZ, P1 ;  /* 0x000000ff02077207 */ /* 0x001fe40000800000 */
[----:B------:R-:W-:-:S03]  /*8d10*/  LOP3.LUT R9, R12, R3, RZ, 0x3c, !PT ;  /* 0x000000030c097212 */ /* 0x000fc600078e3cff */
[----:B------:R-:W-:Y:S01]  /*8d20*/  IMAD R11, R7, 0x8, R0 ;  /* 0x00000008070b7824 */ /* 0x000fe200078e0200 */
[----:B------:R-:W-:Y:S01]  /*8d30*/  SHF.L.U32 R6, R9, 0x1f, RZ ;  /* 0x0000001f09067819 */ /* 0x000fe200000006ff */
[----:B-1----:R-:W-:Y:S06]  /*8d40*/  @!P0 BRA `(.L_x_189) ;  /* 0x00000004001c8947 */ /* 0x002fec0003800000 */
.L_x_203:
[----:B------:R-:W1:Y:S01]  /*8d50*/  SYNCS.PHASECHK.TRANS64.TRYWAIT P0, [R11+URZ], R6 ;  /* 0x000000060b0075a7 */ /* 0x000e62000800017f */
[----:B------:R-:W-:-:S05]  /*8d60*/  VIADD R2, R7, 0x1 ;  /* 0x0000000107027836 */ /* 0x000fca0000000000 */
[----:B------:R-:W-:-:S04]  /*8d70*/  ISETP.NE.AND P1, PT, R2, 0x5, PT ;  /* 0x000000050200780c */ /* 0x000fc80003f25270 */
[----:B------:R-:W-:Y:S02]  /*8d80*/  SEL R4, RZ, 0x1, P1 ;  /* 0x00000001ff047807 */ /* 0x000fe40000800000 */
[----:B------:R-:W-:Y:S02]  /*8d90*/  SEL R3, R2, RZ, P1 ;  /* 0x000000ff02037207 */ /* 0x000fe40000800000 */
[----:B------:R-:W-:Y:S01]  /*8da0*/  LOP3.LUT R4, R9, R4, RZ, 0x3c, !PT ;  /* 0x0000000409047212 */ /* 0x000fe200078e3cff */
[----:B-1----:R-:W-:Y:S06]  /*8db0*/  @!P0 BRA `(.L_x_190) ;  /* 0x0000000400148947 */ /* 0x002fec0003800000 */
.L_x_204:
[----:B------:R-:W-:Y:S01]  /*8dc0*/  IMAD R3, R3, 0x8, R0 ;  /* 0x0000000803037824 */ /* 0x000fe200078e0200 */
[----:B------:R-:W-:-:S07]  /*8dd0*/  SHF.L.U32 R0, R4, 0x1f, RZ ;  /* 0x0000001f04007819 */ /* 0x000fce00000006ff */
.L_x_191:
[----:B--2---:R2:W3:Y:S02]  /*8de0*/  SYNCS.PHASECHK.TRANS64.TRYWAIT P0, [R3+URZ], R0 ;  /* 0x00000000030075a7 */ /* 0x0044e4000800017f */
[----:B---3--:R-:W-:Y:S05]  /*8df0*/  @!P0 NANOSLEEP.SYNCS 0x989680 ;  /* 0x009896800000895d */ /* 0x008fea0003900000 */
[----:B------:R-:W3:Y:S02]  /*8e00*/  @!P0 SYNCS.PHASECHK.TRANS64 P0, [R3+URZ], R0 ;  /* 0x00000000030085a7 */ /* 0x000ee4000800007f */
[----:B---3--:R-:W-:Y:S05]  /*8e10*/  @!P0 BRA `(.L_x_191) ;  /* 0xfffffffc00f08947 */ /* 0x008fea000383ffff */
.L_x_185:
[----:B------:R-:W-:Y:S05]  /*8e20*/  BSYNC B0 ;  /* 0x0000000000007941 */ /* 0x000fea0003800000 */
.L_x_184:
[----:B------:R-:W-:Y:S05]  /*8e30*/  EXIT ;  /* 0x000000000000794d */ /* 0x000fea0003800000 */
.L_x_15:
[----:B0-----:R-:W-:-:S04]  /*8e40*/  IMAD.U32 R17, RZ, RZ, UR15 ;  /* 0x0000000fff117e24 */ /* 0x001fc8000f8e00ff */
[----:B------:R0:W1:Y:S03]  /*8e50*/  SYNCS.PHASECHK.TRANS64.TRYWAIT P0, [R17+URZ+-0x8], R16 ;  /* 0xfffff810110075a7 */ /* 0x000066000800017f */
[----:B-1----:R-:W-:Y:S05]  /*8e60*/  @!P0 NANOSLEEP.SYNCS 0x989680 ;  /* 0x009896800000895d */ /* 0x002fea0003900000 */
[----:B------:R-:W1:Y:S02]  /*8e70*/  @!P0 SYNCS.PHASECHK.TRANS64 P0, [R17+URZ+-0x8], R16 ;  /* 0xfffff810110085a7 */ /* 0x000e64000800007f */
[----:B-1----:R-:W-:Y:S05]  /*8e80*/  @!P0 BRA `(.L_x_15) ;  /* 0xfffffffc00ec8947 */ /* 0x002fea000383ffff */
[----:B------:R-:W-:Y:S05]  /*8e90*/  BRA `(.L_x_192) ;  /* 0xffffff8400747947 */ /* 0x000fea000383ffff */
.L_x_20:
[----:B-1----:R-:W-:-:S04]  /*8ea0*/  IMAD.U32 R17, RZ, RZ, UR6 ;  /* 0x00000006ff117e24 */ /* 0x002fc8000f8e00ff */
[----:B------:R1:W2:Y:S03]  /*8eb0*/  SYNCS.PHASECHK.TRANS64.TRYWAIT P0, [R17+URZ], R16 ;  /* 0x00000010110075a7 */ /* 0x0002a6000800017f */
[----:B--2---:R-:W-:Y:S05]  /*8ec0*/  @!P0 NANOSLEEP.SYNCS 0x989680 ;  /* 0x009896800000895d */ /* 0x004fea0003900000 */
[----:B------:R-:W2:Y:S02]  /*8ed0*/  @!P0 SYNCS.PHASECHK.TRANS64 P0, [R17+URZ], R16 ;  /* 0x00000010110085a7 */ /* 0x000ea4000800007f */
[----:B--2---:R-:W-:Y:S05]  /*8ee0*/  @!P0 BRA `(.L_x_20) ;  /* 0xfffffffc00ec8947 */ /* 0x004fea000383ffff */
[----:B------:R-:W-:Y:S05]  /*8ef0*/  BRA `(.L_x_19) ;  /* 0xffffff8800a07947 */ /* 0x000fea000383ffff */
.L_x_26:
[----:B-1----:R-:W-:-:S04]  /*8f00*/  IMAD.U32 R18, RZ, RZ, UR9 ;  /* 0x00000009ff127e24 */ /* 0x002fc8000f8e00ff */
[----:B------:R1:W2:Y:S03]  /*8f10*/  SYNCS.PHASECHK.TRANS64.TRYWAIT P0, [R18+URZ], R17 ;  /* 0x00000011120075a7 */ /* 0x0002a6000800017f */
[----:B--2---:R-:W-:Y:S05]  /*8f20*/  @!P0 NANOSLEEP.SYNCS 0x989680 ;  /* 0x009896800000895d */ /* 0x004fea0003900000 */
[----:B------:R-:W2:Y:S02]  /*8f30*/  @!P0 SYNCS.PHASECHK.TRANS64 P0, [R18+URZ], R17 ;  /* 0x00000011120085a7 */ /* 0x000ea4000800007f */
[----:B--2---:R-:W-:Y:S05]  /*8f40*/  @!P0 BRA `(.L_x_26) ;  /* 0xfffffffc00ec8947 */ /* 0x004fea000383ffff */
[----:B------:R-:W-:Y:S05]  /*8f50*/  BRA `(.L_x_25) ;  /* 0xffffff9000c47947 */ /* 0x000fea000383ffff */
.L_x_34:
[----:B0-----:R-:W-:-:S04]  /*8f60*/  IMAD.U32 R17, RZ, RZ, UR15 ;  /* 0x0000000fff117e24 */ /* 0x001fc8000f8e00ff */
[----:B------:R0:W1:Y:S03]  /*8f70*/  SYNCS.PHASECHK.TRANS64.TRYWAIT P0, [R17+URZ+0x8], R16 ;  /* 0x00000810110075a7 */ /* 0x000066000800017f */
[----:B-1----:R-:W-:Y:S05]  /*8f80*/  @!P0 NANOSLEEP.SYNCS 0x989680 ;  /* 0x009896800000895d */ /* 0x002fea0003900000 */
[----:B------:R-:W1:Y:S02]  /*8f90*/  @!P0 SYNCS.PHASECHK.TRANS64 P0, [R17+URZ+0x8], R16 ;  /* 0x00000810110085a7 */ /* 0x000e64000800007f */
[----:B-1----:R-:W-:Y:S05]  /*8fa0*/  @!P0 BRA `(.L_x_34) ;  /* 0xfffffffc00ec8947 */ /* 0x002fea000383ffff */
[----:B------:R-:W-:Y:S05]  /*8fb0*/  BRA `(.L_x_193) ;  /* 0xffffffa000087947 */ /* 0x000fea000383ffff */
.L_x_171:
[----:B------:R-:W-:Y:S01]  /*8fc0*/  BSSY B1, `(.L_x_194) ;  /* 0x0000006000017945 */ /* 0x000fe20003800000 */
[----:B------:R-:W-:-:S07]  /*8fd0*/  IMAD.MOV.U32 R10, RZ, RZ, -0x1 ;  /* 0xffffffffff0a7424 */ /* 0x000fce00078e00ff */
[----:B------:R-:W-:Y:S05]  /*8fe0*/  WARPSYNC.COLLECTIVE R10, `(.L_x_195) ;  /* 0x000000000a0c7348 */ /* 0x000fea0003c00000 */
[----:B------:R-:W-:Y:S02]  /*8ff0*/  ELECT P1, UR62, PT ;  /* 0x00000000003e782f */ /* 0x000fe40003820000 */
[----:B------:R-:W-:Y:S01]  /*9000*/  MOV R10, UR62 ;  /* 0x0000003e000a7c02 */ /* 0x000fe20008000f00 */
[----:B------:R-:W-:Y:S10]  /*9010*/  ENDCOLLECTIVE ;  /* 0x000000000000791b */ /* 0x000ff40003800000 */
.L_x_195:
[----:B------:R-:W-:Y:S05]  /*9020*/  BSYNC B1 ;  /* 0x0000000000017941 */ /* 0x000fea0003800000 */
.L_x_194:
[----:B------:R-:W-:Y:S05]  /*9030*/  BRA `(.L_x_196) ;  /* 0xffffffec00e87947 */ /* 0x000fea000383ffff */
.L_x_174:
[----:B-1----:R1:W2:Y:S02]  /*9040*/  SYNCS.PHASECHK.TRANS64.TRYWAIT P1, [R19+URZ+0x28], R10 ;  /* 0x0000280a130075a7 */ /* 0x0022a4000802017f */
[----:B--2---:R-:W-:Y:S05]  /*9050*/  @!P1 NANOSLEEP.SYNCS 0x989680 ;  /* 0x009896800000995d */ /* 0x004fea0003900000 */
[----:B------:R-:W2:Y:S02]  /*9060*/  @!P1 SYNCS.PHASECHK.TRANS64 P1, [R19+URZ+0x28], R10 ;  /* 0x0000280a130095a7 */ /* 0x000ea4000802007f */
[----:B--2---:R-:W-:Y:S05]  /*9070*/  @!P1 BRA `(.L_x_174) ;  /* 0xfffffffc00f09947 */ /* 0x004fea000383ffff */
[----:B------:R-:W-:Y:S05]  /*9080*/  BRA `(.L_x_197) ;  /* 0xfffffff0001c7947 */ /* 0x000fea000383ffff */
.L_x_183:
[----:B------:R-:W-:Y:S01]  /*9090*/  BSSY B0, `(.L_x_198) ;  /* 0x0000006000007945 */ /* 0x000fe20003800000 */
[----:B------:R-:W-:-:S07]  /*90a0*/  IMAD.MOV.U32 R10, RZ, RZ, -0x1 ;  /* 0xffffffffff0a7424 */ /* 0x000fce00078e00ff */
[----:B------:R-:W-:Y:S05]  /*90b0*/  WARPSYNC.COLLECTIVE R10, `(.L_x_199) ;  /* 0x000000000a0c7348 */ /* 0x000fea0003c00000 */
[----:B------:R-:W-:Y:S02]  /*90c0*/  ELECT P1, UR62, PT ;  /* 0x00000000003e782f */ /* 0x000fe40003820000 */
[----:B------:R-:W-:Y:S01]  /*90d0*/  MOV R10, UR62 ;  /* 0x0000003e000a7c02 */ /* 0x000fe20008000f00 */
[----:B------:R-:W-:Y:S10]  /*90e0*/  ENDCOLLECTIVE ;  /* 0x000000000000791b */ /* 0x000ff40003800000 */
.L_x_199:
[----:B------:R-:W-:Y:S05]  /*90f0*/  BSYNC B0 ;  /* 0x0000000000007941 */ /* 0x000fea0003800000 */
.L_x_198:
[----:B------:R-:W-:Y:S01]  /*9100*/  PLOP3.LUT P0, PT, P1, PT, PT, 0x80, 0x0 ;  /* 0x000000000000781c */ /* 0x000fe20000f0f070 */
[----:B------:R-:W-:-:S12]  /*9110*/  BRA `(.L_x_200) ;  /* 0xfffffff800707947 */ /* 0x000fd8000383ffff */
.L_x_187:
[----:B0-----:R0:W1:Y:S02]  /*9120*/  SYNCS.PHASECHK.TRANS64.TRYWAIT P0, [R5+URZ], R2 ;  /* 0x00000002050075a7 */ /* 0x001064000800017f */
[----:B-1----:R-:W-:Y:S05]  /*9130*/  @!P0 NANOSLEEP.SYNCS 0x989680 ;  /* 0x009896800000895d */ /* 0x002fea0003900000 */
[----:B------:R-:W1:Y:S02]  /*9140*/  @!P0 SYNCS.PHASECHK.TRANS64 P0, [R5+URZ], R2 ;  /* 0x00000002050085a7 */ /* 0x000e64000800007f */
[----:B-1----:R-:W-:Y:S05]  /*9150*/  @!P0 BRA `(.L_x_187) ;  /* 0xfffffffc00f08947 */ /* 0x002fea000383ffff */
[----:B------:R-:W-:Y:S05]  /*9160*/  BRA `(.L_x_201) ;  /* 0xfffffff800b07947 */ /* 0x000fea000383ffff */
.L_x_188:
[----:B0-----:R0:W1:Y:S02]  /*9170*/  SYNCS.PHASECHK.TRANS64.TRYWAIT P0, [R7+URZ], R4 ;  /* 0x00000004070075a7 */ /* 0x001064000800017f */
[----:B-1----:R-:W-:Y:S05]  /*9180*/  @!P0 NANOSLEEP.SYNCS 0x989680 ;  /* 0x009896800000895d */ /* 0x002fea0003900000 */
[----:B------:R-:W1:Y:S02]  /*9190*/  @!P0 SYNCS.PHASECHK.TRANS64 P0, [R7+URZ], R4 ;  /* 0x00000004070085a7 */ /* 0x000e64000800007f */
[----:B-1----:R-:W-:Y:S05]  /*91a0*/  @!P0 BRA `(.L_x_188) ;  /* 0xfffffffc00f08947 */ /* 0x002fea000383ffff */
[----:B------:R-:W-:Y:S05]  /*91b0*/  BRA `(.L_x_202) ;  /* 0xfffffff800c07947 */ /* 0x000fea000383ffff */
.L_x_189:
[----:B0-----:R0:W1:Y:S02]  /*91c0*/  SYNCS.PHASECHK.TRANS64.TRYWAIT P0, [R8+URZ], R5 ;  /* 0x00000005080075a7 */ /* 0x001064000800017f */
[----:B-1----:R-:W-:Y:S05]  /*91d0*/  @!P0 NANOSLEEP.SYNCS 0x989680 ;  /* 0x009896800000895d */ /* 0x002fea0003900000 */
[----:B------:R-:W1:Y:S02]  /*91e0*/  @!P0 SYNCS.PHASECHK.TRANS64 P0, [R8+URZ], R5 ;  /* 0x00000005080085a7 */ /* 0x000e64000800007f */
[----:B-1----:R-:W-:Y:S05]  /*91f0*/  @!P0 BRA `(.L_x_189) ;  /* 0xfffffffc00f08947 */ /* 0x002fea000383ffff */
[----:B------:R-:W-:Y:S05]  /*9200*/  BRA `(.L_x_203) ;  /* 0xfffffff800d07947 */ /* 0x000fea000383ffff */
.L_x_190:
[----:B-1----:R1:W2:Y:S02]  /*9210*/  SYNCS.PHASECHK.TRANS64.TRYWAIT P0, [R11+URZ], R6 ;  /* 0x000000060b0075a7 */ /* 0x0022a4000800017f */
[----:B--2---:R-:W-:Y:S05]  /*9220*/  @!P0 NANOSLEEP.SYNCS 0x989680 ;  /* 0x009896800000895d */ /* 0x004fea0003900000 */
[----:B------:R-:W2:Y:S02]  /*9230*/  @!P0 SYNCS.PHASECHK.TRANS64 P0, [R11+URZ], R6 ;  /* 0x000000060b0085a7 */ /* 0x000ea4000800007f */
[----:B--2---:R-:W-:Y:S05]  /*9240*/  @!P0 BRA `(.L_x_190) ;  /* 0xfffffffc00f08947 */ /* 0x004fea000383ffff */
[----:B------:R-:W-:Y:S05]  /*9250*/  BRA `(.L_x_204) ;  /* 0xfffffff800d87947 */ /* 0x000fea000383ffff */
.L_x_205:
[----:B------:R-:W-:-:S00]  /*9260*/  BRA `(.L_x_205) ;  /* 0xfffffffc00fc7947 */ /* 0x000fc0000383ffff */
[----:B------:R-:W-:-:S00]  /*9270*/  NOP ;  /* 0x0000000000007918 */ /* 0x000fc00000000000 */
        /* <DEDUP_REMOVED lines=8> */
.L_x_206:


//--------------------- .nv.shared._ZN7cutlass13device_kernelINS_4gemm6kernel13GemmUniversalIN4cute5tupleIJiiiiEEENS1_10collective13CollectiveMmaINS1_37MainloopSm90TmaGmmaWarpSpecializedFP8ILi5ENS5_IJNS4_1CILi1EEESB_SB_EEENS1_32KernelTmaWarpSpecializedPingpongEEENS5_IJNSA_ILi64EEENSA_ILi128EEENSA_ILi32EEEEEENS_12float_e4m3_tENS5_IJlSB_lEEESJ_SK_NS4_8TiledMMAINS4_8MMA_AtomIJNS4_4SM904GMMA31MMA_64x128x32_F32E4M3E4M3_SS_TNILNSO_7ScaleInE1ELSQ_1EEEEEENS4_6LayoutISC_NS5_IJNSA_ILi0EEESU_SU_EEEEENS5_IJNS4_10UnderscoreESX_SX_EEEEENS4_13SM90_TMA_LOADENS4_14ComposedLayoutINS4_7SwizzleILi1ELi4ELi3EEENS4_18smem_ptr_flag_bitsILi8EEENST_INS5_IJNSA_ILi8EEESH_EEENS5_IJSH_SB_EEEEEEEvNS4_8identityES10_S1A_vS1B_EENS_8epilogue10collective6detail29Sm90TmaWarpSpecializedAdapterINS1E_15DefaultEpilogueISJ_SK_SK_NS1D_6thread17LinearCombinationISJ_Li1EffLNS1I_9ScaleType4KindE0ELNS_15FloatRoundStyleE2ESJ_EENS1_15EpilogueDefaultEEEEEvvEEEEvNT_6ParamsE --------------------------
	.section	.nv.shared._ZN7cutlass13device_kernelINS_4gemm6kernel13GemmUniversalIN4cute5tupleIJiiiiEEENS1_10collective13CollectiveMmaINS1_37MainloopSm90TmaGmmaWarpSpecializedFP8ILi5ENS5_IJNS4_1CILi1EEESB_SB_EEENS1_32KernelTmaWarpSpecializedPingpongEEENS5_IJNSA_ILi64EEENSA_ILi128EEENSA_ILi32EEEEEENS_12float_e4m3_tENS5_IJlSB_lEEESJ_SK_NS4_8TiledMMAINS4_8MMA_AtomIJNS4_4SM904GMMA31MMA_64x128x32_F32E4M3E4M3_SS_TNILNSO_7ScaleInE1ELSQ_1EEEEEENS4_6LayoutISC_NS5_IJNSA_ILi0EEESU_SU_EEEEENS5_IJNS4_10UnderscoreESX_SX_EEEEENS4_13SM90_TMA_LOADENS4_14ComposedLayoutINS4_7SwizzleILi1ELi4ELi3EEENS4_18smem_ptr_flag_bitsILi8EEENST_INS5_IJNSA_ILi8EEESH_EEENS5_IJSH_SB_EEEEEEEvNS4_8identityES10_S1A_vS1B_EENS_8epilogue10collective6detail29Sm90TmaWarpSpecializedAdapterINS1E_15DefaultEpilogueISJ_SK_SK_NS1D_6thread17LinearCombinationISJ_Li1EffLNS1I_9ScaleType4KindE0ELNS_15FloatRoundStyleE2ESJ_EENS1_15EpilogueDefaultEEEEEvvEEEEvNT_6ParamsE,"aw",@nobits
	.sectionflags	@""
	.align	16
	.zero		1024


//--------------------- .nv.shared.reserved.0     --------------------------
	.section	.nv.shared.reserved.0,"aw",@nobits
	.weak		__nv_reservedSMEM_offset_0_alias
	.size		__nv_reservedSMEM_offset_0_alias, 0, 0
	.other		__nv_reservedSMEM_offset_0_alias,@"STO_CUDA_RESERVED_SHARED STV_DEFAULT"
__nv_reservedSMEM_offset_0_alias:
	.zero		0


//--------------------- .nv.global                --------------------------
	.section	.nv.global,"aw",@nobits
.nv.global:
	.type		_ZN39_INTERNAL_0956edbb_4_k_cu_39f7bfe7_30634cute1_E,@object
	.size		_ZN39_INTERNAL_0956edbb_4_k_cu_39f7bfe7_30634cute1_E,(_ZN39_INTERNAL_0956edbb_4_k_cu_39f7bfe7_30634cuda3std3__45__cpo6cbeginE - _ZN39_INTERNAL_0956edbb_4_k_cu_39f7bfe7_30634cute1_E)
_ZN39_INTERNAL_0956edbb_4_k_cu_39f7bfe7_30634cute1_E:
	.zero		1
	.type		_ZN39_INTERNAL_0956edbb_4_k_cu_39f7bfe7_30634cuda3std3__45__cpo6cbeginE,@object
	.size		_ZN39_INTERNAL_0956edbb_4_k_cu_39f7bfe7_30634cuda3std3__45__cpo6cbeginE,(_ZN39_INTERNAL_0956edbb_4_k_cu_39f7bfe7_30634cuda3std3__48in_placeE - _ZN39_INTERNAL_0956edbb_4_k_cu_39f7bfe7_30634cuda3std3__45__cpo6cbeginE)
_ZN39_INTERNAL_0956edbb_4_k_cu_39f7bfe7_30634cuda3std3__45__cpo6cbeginE:
	.zero		1
	.type		_ZN39_INTERNAL_0956edbb_4_k_cu_39f7bfe7_30634cuda3std3__48in_placeE,@object
	.size		_ZN39_INTERNAL_0956edbb_4_k_cu_39f7bfe7_30634cuda3std3__48in_placeE,(_ZN39_INTERNAL_0956edbb_4_k_cu_39f7bfe7_30634cuda3std6ranges3__45__cpo9iter_moveE - _ZN39_INTERNAL_0956edbb_4_k_cu_39f7bfe7_30634cuda3std3__48in_placeE)
_ZN39_INTERNAL_0956edbb_4_k_cu_39f7bfe7_30634cuda3std3__48in_placeE:
	.zero		1
	.type		_ZN39_INTERNAL_0956edbb_4_k_cu_39f7bfe7_30634cuda3std6ranges3__45__cpo9iter_moveE,@object
	.size		_ZN39_INTERNAL_0956edbb_4_k_cu_39f7bfe7_30634cuda3std6ranges3__45__cpo9iter_moveE,(_ZN39_INTERNAL_0956edbb_4_k_cu_39f7bfe7_30634cuda3std3__45__cpo5beginE - _ZN39_INTERNAL_0956edbb_4_k_cu_39f7bfe7_30634cuda3std6ranges3__45__cpo9iter_moveE)
_ZN39_INTERNAL_0956edbb_4_k_cu_39f7bfe7_30634cuda3std6ranges3__45__cpo9iter_moveE:
	.zero		1
	.type		_ZN39_INTERNAL_0956edbb_4_k_cu_39f7bfe7_30634cuda3std3__45__cpo5beginE,@object
	.size		_ZN39_INTERNAL_0956edbb_4_k_cu_39f7bfe7_30634cuda3std3__45__cpo5beginE,(_ZN39_INTERNAL_0956edbb_4_k_cu_39f7bfe7_30634cuda3std3__441_GLOBAL__N__0956edbb_4_k_cu_39f7bfe7_30636ignoreE - _ZN39_INTERNAL_0956edbb_4_k_cu_39f7bfe7_30634cuda3std3__45__cpo5beginE)
_ZN39_INTERNAL_0956edbb_4_k_cu_39f7bfe7_30634cuda3std3__45__cpo5beginE:
	.zero		1
	.type		_ZN39_INTERNAL_0956edbb_4_k_cu_39f7bfe7_30634cuda3std3__441_GLOBAL__N__0956edbb_4_k_cu_39f7bfe7_30636ignoreE,@object
	.size		_ZN39_INTERNAL_0956edbb_4_k_cu_39f7bfe7_30634cuda3std3__441_GLOBAL__N__0956edbb_4_k_cu_39f7bfe7_30636ignoreE,(_ZN39_INTERNAL_0956edbb_4_k_cu_39f7bfe7_30634cute7productE - _ZN39_INTERNAL_0956edbb_4_k_cu_39f7bfe7_30634cuda3std3__441_GLOBAL__N__0956edbb_4_k_cu_39f7bfe7_30636ignoreE)
_ZN39_INTERNAL_0956edbb_4_k_cu_39f7bfe7_30634cuda3std3__441_GLOBAL__N__0956edbb_4_k_cu_39f7bfe7_30636ignoreE:
	.zero		1
	.type		_ZN39_INTERNAL_0956edbb_4_k_cu_39f7bfe7_30634cute7productE,@object
	.size		_ZN39_INTERNAL_0956edbb_4_k_cu_39f7bfe7_30634cute7productE,(_ZN39_INTERNAL_0956edbb_4_k_cu_39f7bfe7_30634cuda3std3__45__cpo3endE - _ZN39_INTERNAL_0956edbb_4_k_cu_39f7bfe7_30634cute7productE)
_ZN39_INTERNAL_0956edbb_4_k_cu_39f7bfe7_30634cute7productE:
	.zero		1
	.type		_ZN39_INTERNAL_0956edbb_4_k_cu_39f7bfe7_30634cuda3std3__45__cpo3endE,@object
	.size		_ZN39_INTERNAL_0956edbb_4_k_cu_39f7bfe7_30634cuda3std3__45__cpo3endE,(_ZN39_INTERNAL_0956edbb_4_k_cu_39f7bfe7_30634cuda3std3__419piecewise_constructE - _ZN39_INTERNAL_0956edbb_4_k_cu_39f7bfe7_30634cuda3std3__45__cpo3endE)
_ZN39_INTERNAL_0956edbb_4_k_cu_39f7bfe7_30634cuda3std3__45__cpo3endE:
	.zero		1
	.type		_ZN39_INTERNAL_0956edbb_4_k_cu_39f7bfe7_30634cuda3std3__419piecewise_constructE,@object
	.size		_ZN39_INTERNAL_0956edbb_4_k_cu_39f7bfe7_30634cuda3std3__419piecewise_constructE,(_ZN39_INTERNAL_0956edbb_4_k_cu_39f7bfe7_30634cuda3std3__45__cpo4cendE - _ZN39_INTERNAL_0956edbb_4_k_cu_39f7bfe7_30634cuda3std3__419piecewise_constructE)
_ZN39_INTERNAL_0956edbb_4_k_cu_39f7bfe7_30634cuda3std3__419piecewise_constructE:
	.zero		1
	.type		_ZN39_INTERNAL_0956edbb_4_k_cu_39f7bfe7_30634cuda3std3__45__cpo4cendE,@object
	.size		_ZN39_INTERNAL_0956edbb_4_k_cu_39f7bfe7_30634cuda3std3__45__cpo4cendE,(_ZN39_INTERNAL_0956edbb_4_k_cu_39f7bfe7_30634cuda3std6ranges3__45__cpo4swapE - _ZN39_INTERNAL_0956edbb_4_k_cu_39f7bfe7_30634cuda3std3__45__cpo4cendE)
_ZN39_INTERNAL_0956edbb_4_k_cu_39f7bfe7_30634cuda3std3__45__cpo4cendE:
	.zero		1
	.type		_ZN39_INTERNAL_0956edbb_4_k_cu_39f7bfe7_30634cuda3std6ranges3__45__cpo4swapE,@object
	.size		_ZN39_INTERNAL_0956edbb_4_k_cu_39f7bfe7_30634cuda3std6ranges3__45__cpo4swapE,(.L_7 - _ZN39_INTERNAL_0956edbb_4_k_cu_39f7bfe7_30634cuda3std6ranges3__45__cpo4swapE)
_ZN39_INTERNAL_0956edbb_4_k_cu_39f7bfe7_30634cuda3std6ranges3__45__cpo4swapE:
	.zero		1
.L_7:


//--------------------- .nv.constant0._ZN7cutlass13device_kernelINS_4gemm6kernel13GemmUniversalIN4cute5tupleIJiiiiEEENS1_10collective13CollectiveMmaINS1_37MainloopSm90TmaGmmaWarpSpecializedFP8ILi5ENS5_IJNS4_1CILi1EEESB_SB_EEENS1_32KernelTmaWarpSpecializedPingpongEEENS5_IJNSA_ILi64EEENSA_ILi128EEENSA_ILi32EEEEEENS_12float_e4m3_tENS5_IJlSB_lEEESJ_SK_NS4_8TiledMMAINS4_8MMA_AtomIJNS4_4SM904GMMA31MMA_64x128x32_F32E4M3E4M3_SS_TNILNSO_7ScaleInE1ELSQ_1EEEEEENS4_6LayoutISC_NS5_IJNSA_ILi0EEESU_SU_EEEEENS5_IJNS4_10UnderscoreESX_SX_EEEEENS4_13SM90_TMA_LOADENS4_14ComposedLayoutINS4_7SwizzleILi1ELi4ELi3EEENS4_18smem_ptr_flag_bitsILi8EEENST_INS5_IJNSA_ILi8EEESH_EEENS5_IJSH_SB_EEEEEEEvNS4_8identityES10_S1A_vS1B_EENS_8epilogue10collective6detail29Sm90TmaWarpSpecializedAdapterINS1E_15DefaultEpilogueISJ_SK_SK_NS1D_6thread17LinearCombinationISJ_Li1EffLNS1I_9ScaleType4KindE0ELNS_15FloatRoundStyleE2ESJ_EENS1_15EpilogueDefaultEEEEEvvEEEEvNT_6ParamsE --------------------------
	.section	.nv.constant0._ZN7cutlass13device_kernelINS_4gemm6kernel13GemmUniversalIN4cute5tupleIJiiiiEEENS1_10collective13CollectiveMmaINS1_37MainloopSm90TmaGmmaWarpSpecializedFP8ILi5ENS5_IJNS4_1CILi1EEESB_SB_EEENS1_32KernelTmaWarpSpecializedPingpongEEENS5_IJNSA_ILi64EEENSA_ILi128EEENSA_ILi32EEEEEENS_12float_e4m3_tENS5_IJlSB_lEEESJ_SK_NS4_8TiledMMAINS4_8MMA_AtomIJNS4_4SM904GMMA31MMA_64x128x32_F32E4M3E4M3_SS_TNILNSO_7ScaleInE1ELSQ_1EEEEEENS4_6LayoutISC_NS5_IJNSA_ILi0EEESU_SU_EEEEENS5_IJNS4_10UnderscoreESX_SX_EEEEENS4_13SM90_TMA_LOADENS4_14ComposedLayoutINS4_7SwizzleILi1ELi4ELi3EEENS4_18smem_ptr_flag_bitsILi8EEENST_INS5_IJNSA_ILi8EEESH_EEENS5_IJSH_SB_EEEEEEEvNS4_8identityES10_S1A_vS1B_EENS_8epilogue10collective6detail29Sm90TmaWarpSpecializedAdapterINS1E_15DefaultEpilogueISJ_SK_SK_NS1D_6thread17LinearCombinationISJ_Li1EffLNS1I_9ScaleType4KindE0ELNS_15FloatRoundStyleE2ESJ_EENS1_15EpilogueDefaultEEEEEvvEEEEvNT_6ParamsE,"a",@progbits
	.sectionflags	@""
	.align	4
.nv.constant0._ZN7cutlass13device_kernelINS_4gemm6kernel13GemmUniversalIN4cute5tupleIJiiiiEEENS1_10collective13CollectiveMmaINS1_37MainloopSm90TmaGmmaWarpSpecializedFP8ILi5ENS5_IJNS4_1CILi1EEESB_SB_EEENS1_32KernelTmaWarpSpecializedPingpongEEENS5_IJNSA_ILi64EEENSA_ILi128EEENSA_ILi32EEEEEENS_12float_e4m3_tENS5_IJlSB_lEEESJ_SK_NS4_8TiledMMAINS4_8MMA_AtomIJNS4_4SM904GMMA31MMA_64x128x32_F32E4M3E4M3_SS_TNILNSO_7ScaleInE1ELSQ_1EEEEEENS4_6LayoutISC_NS5_IJNSA_ILi0EEESU_SU_EEEEENS5_IJNS4_10UnderscoreESX_SX_EEEEENS4_13SM90_TMA_LOADENS4_14ComposedLayoutINS4_7SwizzleILi1ELi4ELi3EEENS4_18smem_ptr_flag_bitsILi8EEENST_INS5_IJNSA_ILi8EEESH_EEENS5_IJSH_SB_EEEEEEEvNS4_8identityES10_S1A_vS1B_EENS_8epilogue10collective6detail29Sm90TmaWarpSpecializedAdapterINS1E_15DefaultEpilogueISJ_SK_SK_NS1D_6thread17LinearCombinationISJ_Li1EffLNS1I_9ScaleType4KindE0ELNS_15FloatRoundStyleE2ESJ_EENS1_15EpilogueDefaultEEEEEvvEEEEvNT_6ParamsE:
	.zero		1664


//--------------------- SYMBOLS --------------------------

	.type		.nv.reservedSmem.offset0,@object
	.size		.nv.reservedSmem.offset0,0x4
